//
// Generated by NVIDIA NVVM Compiler
//
// Compiler Build ID: CL-36424714
// Cuda compilation tools, release 13.0, V13.0.88
// Based on NVVM 20.0.0
//

.version 9.0
.target sm_100
.address_size 64

	// .globl	_Z38calculate_multi_dataset_std_dev_kernelPPcPPiS2_S1_S1_iPjS3_Pdi
.global .align 4 .b8 precalc_xorwow_matrix[102400];
.global .align 4 .b8 precalc_xorwow_offset_matrix[102400];
.global .align 4 .b8 mrg32k3aM1[2304];
.global .align 4 .b8 mrg32k3aM2[2304];
.global .align 4 .b8 mrg32k3aM1SubSeq[2016];
.global .align 4 .b8 mrg32k3aM2SubSeq[2016];
.global .align 4 .b8 mrg32k3aM1Seq[2304];
.global .align 4 .b8 mrg32k3aM2Seq[2304];
.const .align 8 .b8 __cr_lgamma_table[72];

.visible .entry _Z38calculate_multi_dataset_std_dev_kernelPPcPPiS2_S1_S1_iPjS3_Pdi(
	.param .u64 .ptr .align 1 _Z38calculate_multi_dataset_std_dev_kernelPPcPPiS2_S1_S1_iPjS3_Pdi_param_0,
	.param .u64 .ptr .align 1 _Z38calculate_multi_dataset_std_dev_kernelPPcPPiS2_S1_S1_iPjS3_Pdi_param_1,
	.param .u64 .ptr .align 1 _Z38calculate_multi_dataset_std_dev_kernelPPcPPiS2_S1_S1_iPjS3_Pdi_param_2,
	.param .u64 .ptr .align 1 _Z38calculate_multi_dataset_std_dev_kernelPPcPPiS2_S1_S1_iPjS3_Pdi_param_3,
	.param .u64 .ptr .align 1 _Z38calculate_multi_dataset_std_dev_kernelPPcPPiS2_S1_S1_iPjS3_Pdi_param_4,
	.param .u32 _Z38calculate_multi_dataset_std_dev_kernelPPcPPiS2_S1_S1_iPjS3_Pdi_param_5,
	.param .u64 .ptr .align 1 _Z38calculate_multi_dataset_std_dev_kernelPPcPPiS2_S1_S1_iPjS3_Pdi_param_6,
	.param .u64 .ptr .align 1 _Z38calculate_multi_dataset_std_dev_kernelPPcPPiS2_S1_S1_iPjS3_Pdi_param_7,
	.param .u64 .ptr .align 1 _Z38calculate_multi_dataset_std_dev_kernelPPcPPiS2_S1_S1_iPjS3_Pdi_param_8,
	.param .u32 _Z38calculate_multi_dataset_std_dev_kernelPPcPPiS2_S1_S1_iPjS3_Pdi_param_9
)
{
	.local .align 16 .b8 	__local_depot0[20000];
	.reg .b64 	%SP;
	.reg .b64 	%SPL;
	.reg .pred 	%p<35>;
	.reg .b16 	%rs<4>;
	.reg .b32 	%r<315>;
	.reg .b64 	%rd<76>;
	.reg .b64 	%fd<130>;

	mov.u64 	%SPL, __local_depot0;
	ld.param.u64 	%rd17, [_Z38calculate_multi_dataset_std_dev_kernelPPcPPiS2_S1_S1_iPjS3_Pdi_param_0];
	ld.param.u64 	%rd18, [_Z38calculate_multi_dataset_std_dev_kernelPPcPPiS2_S1_S1_iPjS3_Pdi_param_1];
	ld.param.u64 	%rd19, [_Z38calculate_multi_dataset_std_dev_kernelPPcPPiS2_S1_S1_iPjS3_Pdi_param_2];
	ld.param.u64 	%rd21, [_Z38calculate_multi_dataset_std_dev_kernelPPcPPiS2_S1_S1_iPjS3_Pdi_param_4];
	ld.param.u32 	%r64, [_Z38calculate_multi_dataset_std_dev_kernelPPcPPiS2_S1_S1_iPjS3_Pdi_param_5];
	ld.param.u64 	%rd22, [_Z38calculate_multi_dataset_std_dev_kernelPPcPPiS2_S1_S1_iPjS3_Pdi_param_6];
	ld.param.u64 	%rd23, [_Z38calculate_multi_dataset_std_dev_kernelPPcPPiS2_S1_S1_iPjS3_Pdi_param_7];
	ld.param.u32 	%r65, [_Z38calculate_multi_dataset_std_dev_kernelPPcPPiS2_S1_S1_iPjS3_Pdi_param_9];
	add.u64 	%rd1, %SPL, 0;
	mov.u32 	%r66, %ctaid.x;
	mov.u32 	%r67, %ntid.x;
	mov.u32 	%r68, %tid.x;
	mad.lo.s32 	%r1, %r66, %r67, %r68;
	setp.ge.s32 	%p1, %r1, %r65;
	@%p1 bra 	$L__BB0_48;
	cvta.to.global.u64 	%rd2, %rd22;
	cvta.to.global.u64 	%rd3, %rd23;
	setp.lt.s32 	%p2, %r64, 1;
	mov.f64 	%fd129, 0d0000000000000000;
	@%p2 bra 	$L__BB0_47;
	mul.wide.s32 	%rd26, %r1, 4;
	add.s64 	%rd27, %rd3, %rd26;
	ld.global.u32 	%r70, [%rd27];
	add.s64 	%rd28, %rd2, %rd26;
	ld.global.u32 	%r71, [%rd28];
	xor.b32  	%r2, %r71, -1640531527;
	xor.b32  	%r3, %r70, -2048144789;
	cvta.to.global.u64 	%rd4, %rd21;
	cvta.to.global.u64 	%rd5, %rd17;
	cvta.to.global.u64 	%rd6, %rd19;
	cvta.to.global.u64 	%rd7, %rd18;
	mov.f64 	%fd129, 0d0000000000000000;
	mov.b32 	%r289, 0;
$L__BB0_3:
	mul.wide.u32 	%rd29, %r289, 4;
	add.s64 	%rd30, %rd4, %rd29;
	ld.global.u32 	%r5, [%rd30];
	min.s32 	%r6, %r5, 5000;
	setp.lt.s32 	%p3, %r5, 1;
	@%p3 bra 	$L__BB0_17;
	and.b32  	%r7, %r6, 15;
	setp.lt.u32 	%p4, %r5, 16;
	mov.b32 	%r292, 0;
	@%p4 bra 	$L__BB0_7;
	add.s64 	%rd75, %rd1, 32;
	and.b32  	%r292, %r6, 8176;
	cvt.u16.u32 	%rs1, %r6;
	shr.u16 	%rs2, %rs1, 4;
	and.b16  	%rs3, %rs2, 511;
	mul.wide.u16 	%r73, %rs3, 16;
	neg.s32 	%r290, %r73;
$L__BB0_6:
	.pragma "nounroll";
	mov.b32 	%r74, 0;
	st.local.v4.u32 	[%rd75+-32], {%r74, %r74, %r74, %r74};
	st.local.v4.u32 	[%rd75+-16], {%r74, %r74, %r74, %r74};
	st.local.v4.u32 	[%rd75], {%r74, %r74, %r74, %r74};
	st.local.v4.u32 	[%rd75+16], {%r74, %r74, %r74, %r74};
	add.s32 	%r290, %r290, 16;
	add.s64 	%rd75, %rd75, 64;
	setp.ne.s32 	%p5, %r290, 0;
	@%p5 bra 	$L__BB0_6;
$L__BB0_7:
	setp.eq.s32 	%p6, %r7, 0;
	@%p6 bra 	$L__BB0_17;
	and.b32  	%r13, %r6, 7;
	setp.lt.u32 	%p7, %r7, 8;
	@%p7 bra 	$L__BB0_10;
	mul.wide.u32 	%rd31, %r292, 4;
	add.s64 	%rd32, %rd1, %rd31;
	mov.b32 	%r75, 0;
	st.local.u32 	[%rd32], %r75;
	st.local.u32 	[%rd32+4], %r75;
	st.local.u32 	[%rd32+8], %r75;
	st.local.u32 	[%rd32+12], %r75;
	st.local.u32 	[%rd32+16], %r75;
	st.local.u32 	[%rd32+20], %r75;
	st.local.u32 	[%rd32+24], %r75;
	st.local.u32 	[%rd32+28], %r75;
	add.s32 	%r292, %r292, 8;
$L__BB0_10:
	setp.eq.s32 	%p8, %r13, 0;
	@%p8 bra 	$L__BB0_17;
	and.b32  	%r16, %r6, 3;
	setp.lt.u32 	%p9, %r13, 4;
	@%p9 bra 	$L__BB0_13;
	mul.wide.u32 	%rd33, %r292, 4;
	add.s64 	%rd34, %rd1, %rd33;
	mov.b32 	%r76, 0;
	st.local.u32 	[%rd34], %r76;
	st.local.u32 	[%rd34+4], %r76;
	st.local.u32 	[%rd34+8], %r76;
	st.local.u32 	[%rd34+12], %r76;
	add.s32 	%r292, %r292, 4;
$L__BB0_13:
	setp.eq.s32 	%p10, %r16, 0;
	@%p10 bra 	$L__BB0_17;
	mul.wide.u32 	%rd35, %r292, 4;
	add.s64 	%rd11, %rd1, %rd35;
	mov.b32 	%r77, 0;
	st.local.u32 	[%rd11], %r77;
	setp.eq.s32 	%p11, %r16, 1;
	@%p11 bra 	$L__BB0_17;
	mov.b32 	%r78, 0;
	st.local.u32 	[%rd11+4], %r78;
	setp.eq.s32 	%p12, %r16, 2;
	@%p12 bra 	$L__BB0_17;
	mov.b32 	%r79, 0;
	st.local.u32 	[%rd11+8], %r79;
$L__BB0_17:
	ld.param.u64 	%rd73, [_Z38calculate_multi_dataset_std_dev_kernelPPcPPiS2_S1_S1_iPjS3_Pdi_param_3];
	cvta.to.global.u64 	%rd36, %rd73;
	add.s64 	%rd38, %rd36, %rd29;
	ld.global.u32 	%r19, [%rd38];
	setp.lt.s32 	%p13, %r19, 1;
	@%p13 bra 	$L__BB0_32;
	mul.wide.u32 	%rd39, %r289, 8;
	add.s64 	%rd40, %rd5, %rd39;
	ld.global.u64 	%rd41, [%rd40];
	cvta.to.global.u64 	%rd12, %rd41;
	add.s64 	%rd42, %rd6, %rd39;
	ld.global.u64 	%rd43, [%rd42];
	cvta.to.global.u64 	%rd13, %rd43;
	add.s64 	%rd44, %rd7, %rd39;
	ld.global.u64 	%rd45, [%rd44];
	cvta.to.global.u64 	%rd14, %rd45;
	mov.b32 	%r294, 0;
$L__BB0_19:
	mul.wide.u32 	%rd46, %r294, 4;
	add.s64 	%rd47, %rd13, %rd46;
	ld.global.s32 	%rd15, [%rd47];
	add.s64 	%rd48, %rd14, %rd46;
	ld.global.u32 	%r21, [%rd48];
	setp.lt.s32 	%p14, %r21, 1;
	mov.u32 	%r310, %r2;
	@%p14 bra 	$L__BB0_31;
	and.b32  	%r22, %r21, 7;
	setp.lt.u32 	%p15, %r21, 8;
	mov.b32 	%r303, 0;
	mov.u32 	%r300, %r3;
	mov.u32 	%r310, %r2;
	@%p15 bra 	$L__BB0_23;
	and.b32  	%r303, %r21, 2147483640;
	mov.b32 	%r295, 0;
	mov.u32 	%r300, %r3;
	mov.u32 	%r310, %r2;
$L__BB0_22:
	.pragma "nounroll";
	cvt.u64.u32 	%rd49, %r295;
	add.s64 	%rd50, %rd49, %rd15;
	add.s64 	%rd51, %rd12, %rd50;
	ld.global.s8 	%r84, [%rd51];
	mul.lo.s32 	%r85, %r84, -1640531535;
	xor.b32  	%r86, %r85, %r310;
	mad.lo.s32 	%r87, %r84, -1028477387, %r300;
	shf.l.wrap.b32 	%r88, %r86, %r86, 13;
	shf.l.wrap.b32 	%r89, %r87, %r87, 17;
	mad.lo.s32 	%r90, %r89, 374761393, %r88;
	mul.lo.s32 	%r91, %r90, 668265263;
	xor.b32  	%r92, %r91, %r89;
	xor.b32  	%r93, %r92, %r90;
	add.s32 	%r94, %r93, %r92;
	ld.global.s8 	%r95, [%rd51+1];
	mul.lo.s32 	%r96, %r95, -1640531535;
	xor.b32  	%r97, %r96, %r93;
	mad.lo.s32 	%r98, %r95, -1028477387, %r94;
	shf.l.wrap.b32 	%r99, %r97, %r97, 13;
	shf.l.wrap.b32 	%r100, %r98, %r98, 17;
	mad.lo.s32 	%r101, %r100, 374761393, %r99;
	mul.lo.s32 	%r102, %r101, 668265263;
	xor.b32  	%r103, %r102, %r100;
	xor.b32  	%r104, %r103, %r101;
	add.s32 	%r105, %r104, %r103;
	ld.global.s8 	%r106, [%rd51+2];
	mul.lo.s32 	%r107, %r106, -1640531535;
	xor.b32  	%r108, %r107, %r104;
	mad.lo.s32 	%r109, %r106, -1028477387, %r105;
	shf.l.wrap.b32 	%r110, %r108, %r108, 13;
	shf.l.wrap.b32 	%r111, %r109, %r109, 17;
	mad.lo.s32 	%r112, %r111, 374761393, %r110;
	mul.lo.s32 	%r113, %r112, 668265263;
	xor.b32  	%r114, %r113, %r111;
	xor.b32  	%r115, %r114, %r112;
	add.s32 	%r116, %r115, %r114;
	ld.global.s8 	%r117, [%rd51+3];
	mul.lo.s32 	%r118, %r117, -1640531535;
	xor.b32  	%r119, %r118, %r115;
	mad.lo.s32 	%r120, %r117, -1028477387, %r116;
	shf.l.wrap.b32 	%r121, %r119, %r119, 13;
	shf.l.wrap.b32 	%r122, %r120, %r120, 17;
	mad.lo.s32 	%r123, %r122, 374761393, %r121;
	mul.lo.s32 	%r124, %r123, 668265263;
	xor.b32  	%r125, %r124, %r122;
	xor.b32  	%r126, %r125, %r123;
	add.s32 	%r127, %r126, %r125;
	ld.global.s8 	%r128, [%rd51+4];
	mul.lo.s32 	%r129, %r128, -1640531535;
	xor.b32  	%r130, %r129, %r126;
	mad.lo.s32 	%r131, %r128, -1028477387, %r127;
	shf.l.wrap.b32 	%r132, %r130, %r130, 13;
	shf.l.wrap.b32 	%r133, %r131, %r131, 17;
	mad.lo.s32 	%r134, %r133, 374761393, %r132;
	mul.lo.s32 	%r135, %r134, 668265263;
	xor.b32  	%r136, %r135, %r133;
	xor.b32  	%r137, %r136, %r134;
	add.s32 	%r138, %r137, %r136;
	ld.global.s8 	%r139, [%rd51+5];
	mul.lo.s32 	%r140, %r139, -1640531535;
	xor.b32  	%r141, %r140, %r137;
	mad.lo.s32 	%r142, %r139, -1028477387, %r138;
	shf.l.wrap.b32 	%r143, %r141, %r141, 13;
	shf.l.wrap.b32 	%r144, %r142, %r142, 17;
	mad.lo.s32 	%r145, %r144, 374761393, %r143;
	mul.lo.s32 	%r146, %r145, 668265263;
	xor.b32  	%r147, %r146, %r144;
	xor.b32  	%r148, %r147, %r145;
	add.s32 	%r149, %r148, %r147;
	ld.global.s8 	%r150, [%rd51+6];
	mul.lo.s32 	%r151, %r150, -1640531535;
	xor.b32  	%r152, %r151, %r148;
	mad.lo.s32 	%r153, %r150, -1028477387, %r149;
	shf.l.wrap.b32 	%r154, %r152, %r152, 13;
	shf.l.wrap.b32 	%r155, %r153, %r153, 17;
	mad.lo.s32 	%r156, %r155, 374761393, %r154;
	mul.lo.s32 	%r157, %r156, 668265263;
	xor.b32  	%r158, %r157, %r155;
	xor.b32  	%r159, %r158, %r156;
	add.s32 	%r160, %r159, %r158;
	ld.global.s8 	%r161, [%rd51+7];
	mul.lo.s32 	%r162, %r161, -1640531535;
	xor.b32  	%r163, %r162, %r159;
	mad.lo.s32 	%r164, %r161, -1028477387, %r160;
	shf.l.wrap.b32 	%r165, %r163, %r163, 13;
	shf.l.wrap.b32 	%r166, %r164, %r164, 17;
	mad.lo.s32 	%r167, %r166, 374761393, %r165;
	mul.lo.s32 	%r168, %r167, 668265263;
	xor.b32  	%r169, %r168, %r166;
	xor.b32  	%r310, %r169, %r167;
	add.s32 	%r300, %r310, %r169;
	add.s32 	%r295, %r295, 8;
	setp.ne.s32 	%p16, %r295, %r303;
	@%p16 bra 	$L__BB0_22;
$L__BB0_23:
	setp.eq.s32 	%p17, %r22, 0;
	@%p17 bra 	$L__BB0_31;
	and.b32  	%r34, %r21, 3;
	setp.lt.u32 	%p18, %r22, 4;
	@%p18 bra 	$L__BB0_26;
	cvt.u64.u32 	%rd52, %r303;
	add.s64 	%rd53, %rd52, %rd15;
	add.s64 	%rd54, %rd12, %rd53;
	ld.global.s8 	%r171, [%rd54];
	mul.lo.s32 	%r172, %r171, -1640531535;
	xor.b32  	%r173, %r172, %r310;
	mad.lo.s32 	%r174, %r171, -1028477387, %r300;
	shf.l.wrap.b32 	%r175, %r173, %r173, 13;
	shf.l.wrap.b32 	%r176, %r174, %r174, 17;
	mad.lo.s32 	%r177, %r176, 374761393, %r175;
	mul.lo.s32 	%r178, %r177, 668265263;
	xor.b32  	%r179, %r178, %r176;
	xor.b32  	%r180, %r179, %r177;
	add.s32 	%r181, %r180, %r179;
	ld.global.s8 	%r182, [%rd54+1];
	mul.lo.s32 	%r183, %r182, -1640531535;
	xor.b32  	%r184, %r183, %r180;
	mad.lo.s32 	%r185, %r182, -1028477387, %r181;
	shf.l.wrap.b32 	%r186, %r184, %r184, 13;
	shf.l.wrap.b32 	%r187, %r185, %r185, 17;
	mad.lo.s32 	%r188, %r187, 374761393, %r186;
	mul.lo.s32 	%r189, %r188, 668265263;
	xor.b32  	%r190, %r189, %r187;
	xor.b32  	%r191, %r190, %r188;
	add.s32 	%r192, %r191, %r190;
	ld.global.s8 	%r193, [%rd54+2];
	mul.lo.s32 	%r194, %r193, -1640531535;
	xor.b32  	%r195, %r194, %r191;
	mad.lo.s32 	%r196, %r193, -1028477387, %r192;
	shf.l.wrap.b32 	%r197, %r195, %r195, 13;
	shf.l.wrap.b32 	%r198, %r196, %r196, 17;
	mad.lo.s32 	%r199, %r198, 374761393, %r197;
	mul.lo.s32 	%r200, %r199, 668265263;
	xor.b32  	%r201, %r200, %r198;
	xor.b32  	%r202, %r201, %r199;
	add.s32 	%r203, %r202, %r201;
	ld.global.s8 	%r204, [%rd54+3];
	mul.lo.s32 	%r205, %r204, -1640531535;
	xor.b32  	%r206, %r205, %r202;
	mad.lo.s32 	%r207, %r204, -1028477387, %r203;
	shf.l.wrap.b32 	%r208, %r206, %r206, 13;
	shf.l.wrap.b32 	%r209, %r207, %r207, 17;
	mad.lo.s32 	%r210, %r209, 374761393, %r208;
	mul.lo.s32 	%r211, %r210, 668265263;
	xor.b32  	%r212, %r211, %r209;
	xor.b32  	%r310, %r212, %r210;
	add.s32 	%r300, %r310, %r212;
	add.s32 	%r303, %r303, 4;
$L__BB0_26:
	setp.eq.s32 	%p19, %r34, 0;
	@%p19 bra 	$L__BB0_31;
	setp.eq.s32 	%p20, %r34, 1;
	@%p20 bra 	$L__BB0_29;
	cvt.u64.u32 	%rd55, %r303;
	add.s64 	%rd56, %rd55, %rd15;
	add.s64 	%rd57, %rd12, %rd56;
	ld.global.s8 	%r214, [%rd57];
	mul.lo.s32 	%r215, %r214, -1640531535;
	xor.b32  	%r216, %r215, %r310;
	mad.lo.s32 	%r217, %r214, -1028477387, %r300;
	shf.l.wrap.b32 	%r218, %r216, %r216, 13;
	shf.l.wrap.b32 	%r219, %r217, %r217, 17;
	mad.lo.s32 	%r220, %r219, 374761393, %r218;
	mul.lo.s32 	%r221, %r220, 668265263;
	xor.b32  	%r222, %r221, %r219;
	xor.b32  	%r223, %r222, %r220;
	add.s32 	%r224, %r223, %r222;
	ld.global.s8 	%r225, [%rd57+1];
	mul.lo.s32 	%r226, %r225, -1640531535;
	xor.b32  	%r227, %r226, %r223;
	mad.lo.s32 	%r228, %r225, -1028477387, %r224;
	shf.l.wrap.b32 	%r229, %r227, %r227, 13;
	shf.l.wrap.b32 	%r230, %r228, %r228, 17;
	mad.lo.s32 	%r231, %r230, 374761393, %r229;
	mul.lo.s32 	%r232, %r231, 668265263;
	xor.b32  	%r233, %r232, %r230;
	xor.b32  	%r310, %r233, %r231;
	add.s32 	%r300, %r310, %r233;
	add.s32 	%r303, %r303, 2;
$L__BB0_29:
	and.b32  	%r234, %r21, 1;
	setp.eq.b32 	%p21, %r234, 1;
	not.pred 	%p22, %p21;
	@%p22 bra 	$L__BB0_31;
	cvt.u64.u32 	%rd58, %r303;
	add.s64 	%rd59, %rd58, %rd15;
	add.s64 	%rd60, %rd12, %rd59;
	ld.global.s8 	%r235, [%rd60];
	mul.lo.s32 	%r236, %r235, -1640531535;
	xor.b32  	%r237, %r236, %r310;
	mad.lo.s32 	%r238, %r235, -1028477387, %r300;
	shf.l.wrap.b32 	%r239, %r237, %r237, 13;
	shf.l.wrap.b32 	%r240, %r238, %r238, 17;
	mad.lo.s32 	%r241, %r240, 374761393, %r239;
	mul.lo.s32 	%r242, %r241, 668265263;
	xor.b32  	%r243, %r242, %r240;
	xor.b32  	%r310, %r243, %r241;
$L__BB0_31:
	xor.b32  	%r244, %r310, %r21;
	shr.u32 	%r245, %r244, 16;
	xor.b32  	%r246, %r245, %r244;
	mul.lo.s32 	%r247, %r246, -2048144789;
	shr.u32 	%r248, %r247, 13;
	xor.b32  	%r249, %r248, %r247;
	mul.lo.s32 	%r250, %r249, -1028477387;
	shr.u32 	%r251, %r250, 16;
	xor.b32  	%r252, %r251, %r250;
	rem.u32 	%r253, %r252, %r6;
	mul.wide.u32 	%rd61, %r253, 4;
	add.s64 	%rd62, %rd1, %rd61;
	ld.local.u32 	%r254, [%rd62];
	add.s32 	%r255, %r254, 1;
	st.local.u32 	[%rd62], %r255;
	add.s32 	%r294, %r294, 1;
	setp.ne.s32 	%p23, %r294, %r19;
	@%p23 bra 	$L__BB0_19;
$L__BB0_32:
	setp.lt.s32 	%p24, %r5, 1;
	cvt.rn.f64.s32 	%fd23, %r19;
	cvt.rn.f64.s32 	%fd2, %r6;
	div.rn.f64 	%fd3, %fd23, %fd2;
	mov.f64 	%fd128, 0d0000000000000000;
	@%p24 bra 	$L__BB0_46;
	setp.lt.u32 	%p25, %r5, 16;
	mov.f64 	%fd128, 0d0000000000000000;
	mov.b32 	%r313, 0;
	@%p25 bra 	$L__BB0_36;
	mov.f64 	%fd128, 0d0000000000000000;
	mov.b32 	%r311, 0;
$L__BB0_35:
	.pragma "nounroll";
	mul.wide.u32 	%rd63, %r311, 4;
	add.s64 	%rd64, %rd1, %rd63;
	ld.local.v4.u32 	{%r258, %r259, %r260, %r261}, [%rd64];
	cvt.rn.f64.s32 	%fd27, %r258;
	sub.f64 	%fd28, %fd27, %fd3;
	fma.rn.f64 	%fd29, %fd28, %fd28, %fd128;
	cvt.rn.f64.s32 	%fd30, %r259;
	sub.f64 	%fd31, %fd30, %fd3;
	fma.rn.f64 	%fd32, %fd31, %fd31, %fd29;
	cvt.rn.f64.s32 	%fd33, %r260;
	sub.f64 	%fd34, %fd33, %fd3;
	fma.rn.f64 	%fd35, %fd34, %fd34, %fd32;
	cvt.rn.f64.s32 	%fd36, %r261;
	sub.f64 	%fd37, %fd36, %fd3;
	fma.rn.f64 	%fd38, %fd37, %fd37, %fd35;
	ld.local.v4.u32 	{%r262, %r263, %r264, %r265}, [%rd64+16];
	cvt.rn.f64.s32 	%fd39, %r262;
	sub.f64 	%fd40, %fd39, %fd3;
	fma.rn.f64 	%fd41, %fd40, %fd40, %fd38;
	cvt.rn.f64.s32 	%fd42, %r263;
	sub.f64 	%fd43, %fd42, %fd3;
	fma.rn.f64 	%fd44, %fd43, %fd43, %fd41;
	cvt.rn.f64.s32 	%fd45, %r264;
	sub.f64 	%fd46, %fd45, %fd3;
	fma.rn.f64 	%fd47, %fd46, %fd46, %fd44;
	cvt.rn.f64.s32 	%fd48, %r265;
	sub.f64 	%fd49, %fd48, %fd3;
	fma.rn.f64 	%fd50, %fd49, %fd49, %fd47;
	ld.local.v4.u32 	{%r266, %r267, %r268, %r269}, [%rd64+32];
	cvt.rn.f64.s32 	%fd51, %r266;
	sub.f64 	%fd52, %fd51, %fd3;
	fma.rn.f64 	%fd53, %fd52, %fd52, %fd50;
	cvt.rn.f64.s32 	%fd54, %r267;
	sub.f64 	%fd55, %fd54, %fd3;
	fma.rn.f64 	%fd56, %fd55, %fd55, %fd53;
	cvt.rn.f64.s32 	%fd57, %r268;
	sub.f64 	%fd58, %fd57, %fd3;
	fma.rn.f64 	%fd59, %fd58, %fd58, %fd56;
	cvt.rn.f64.s32 	%fd60, %r269;
	sub.f64 	%fd61, %fd60, %fd3;
	fma.rn.f64 	%fd62, %fd61, %fd61, %fd59;
	ld.local.v4.u32 	{%r270, %r271, %r272, %r273}, [%rd64+48];
	cvt.rn.f64.s32 	%fd63, %r270;
	sub.f64 	%fd64, %fd63, %fd3;
	fma.rn.f64 	%fd65, %fd64, %fd64, %fd62;
	cvt.rn.f64.s32 	%fd66, %r271;
	sub.f64 	%fd67, %fd66, %fd3;
	fma.rn.f64 	%fd68, %fd67, %fd67, %fd65;
	cvt.rn.f64.s32 	%fd69, %r272;
	sub.f64 	%fd70, %fd69, %fd3;
	fma.rn.f64 	%fd71, %fd70, %fd70, %fd68;
	cvt.rn.f64.s32 	%fd72, %r273;
	sub.f64 	%fd73, %fd72, %fd3;
	fma.rn.f64 	%fd128, %fd73, %fd73, %fd71;
	add.s32 	%r311, %r311, 16;
	and.b32  	%r313, %r6, 8176;
	setp.ne.s32 	%p26, %r311, %r313;
	@%p26 bra 	$L__BB0_35;
$L__BB0_36:
	and.b32  	%r56, %r6, 15;
	setp.eq.s32 	%p27, %r56, 0;
	@%p27 bra 	$L__BB0_46;
	and.b32  	%r57, %r6, 7;
	setp.lt.u32 	%p28, %r56, 8;
	@%p28 bra 	$L__BB0_39;
	mul.wide.u32 	%rd65, %r313, 4;
	add.s64 	%rd66, %rd1, %rd65;
	ld.local.u32 	%r274, [%rd66];
	cvt.rn.f64.s32 	%fd75, %r274;
	sub.f64 	%fd76, %fd75, %fd3;
	fma.rn.f64 	%fd77, %fd76, %fd76, %fd128;
	ld.local.u32 	%r275, [%rd66+4];
	cvt.rn.f64.s32 	%fd78, %r275;
	sub.f64 	%fd79, %fd78, %fd3;
	fma.rn.f64 	%fd80, %fd79, %fd79, %fd77;
	ld.local.u32 	%r276, [%rd66+8];
	cvt.rn.f64.s32 	%fd81, %r276;
	sub.f64 	%fd82, %fd81, %fd3;
	fma.rn.f64 	%fd83, %fd82, %fd82, %fd80;
	ld.local.u32 	%r277, [%rd66+12];
	cvt.rn.f64.s32 	%fd84, %r277;
	sub.f64 	%fd85, %fd84, %fd3;
	fma.rn.f64 	%fd86, %fd85, %fd85, %fd83;
	ld.local.u32 	%r278, [%rd66+16];
	cvt.rn.f64.s32 	%fd87, %r278;
	sub.f64 	%fd88, %fd87, %fd3;
	fma.rn.f64 	%fd89, %fd88, %fd88, %fd86;
	ld.local.u32 	%r279, [%rd66+20];
	cvt.rn.f64.s32 	%fd90, %r279;
	sub.f64 	%fd91, %fd90, %fd3;
	fma.rn.f64 	%fd92, %fd91, %fd91, %fd89;
	ld.local.u32 	%r280, [%rd66+24];
	cvt.rn.f64.s32 	%fd93, %r280;
	sub.f64 	%fd94, %fd93, %fd3;
	fma.rn.f64 	%fd95, %fd94, %fd94, %fd92;
	ld.local.u32 	%r281, [%rd66+28];
	cvt.rn.f64.s32 	%fd96, %r281;
	sub.f64 	%fd97, %fd96, %fd3;
	fma.rn.f64 	%fd128, %fd97, %fd97, %fd95;
	add.s32 	%r313, %r313, 8;
$L__BB0_39:
	setp.eq.s32 	%p29, %r57, 0;
	@%p29 bra 	$L__BB0_46;
	and.b32  	%r60, %r6, 3;
	setp.lt.u32 	%p30, %r57, 4;
	@%p30 bra 	$L__BB0_42;
	mul.wide.u32 	%rd67, %r313, 4;
	add.s64 	%rd68, %rd1, %rd67;
	ld.local.u32 	%r282, [%rd68];
	cvt.rn.f64.s32 	%fd99, %r282;
	sub.f64 	%fd100, %fd99, %fd3;
	fma.rn.f64 	%fd101, %fd100, %fd100, %fd128;
	ld.local.u32 	%r283, [%rd68+4];
	cvt.rn.f64.s32 	%fd102, %r283;
	sub.f64 	%fd103, %fd102, %fd3;
	fma.rn.f64 	%fd104, %fd103, %fd103, %fd101;
	ld.local.u32 	%r284, [%rd68+8];
	cvt.rn.f64.s32 	%fd105, %r284;
	sub.f64 	%fd106, %fd105, %fd3;
	fma.rn.f64 	%fd107, %fd106, %fd106, %fd104;
	ld.local.u32 	%r285, [%rd68+12];
	cvt.rn.f64.s32 	%fd108, %r285;
	sub.f64 	%fd109, %fd108, %fd3;
	fma.rn.f64 	%fd128, %fd109, %fd109, %fd107;
	add.s32 	%r313, %r313, 4;
$L__BB0_42:
	setp.eq.s32 	%p31, %r60, 0;
	@%p31 bra 	$L__BB0_46;
	mul.wide.u32 	%rd69, %r313, 4;
	add.s64 	%rd16, %rd1, %rd69;
	ld.local.u32 	%r286, [%rd16];
	cvt.rn.f64.s32 	%fd110, %r286;
	sub.f64 	%fd111, %fd110, %fd3;
	fma.rn.f64 	%fd128, %fd111, %fd111, %fd128;
	setp.eq.s32 	%p32, %r60, 1;
	@%p32 bra 	$L__BB0_46;
	ld.local.u32 	%r287, [%rd16+4];
	cvt.rn.f64.s32 	%fd112, %r287;
	sub.f64 	%fd113, %fd112, %fd3;
	fma.rn.f64 	%fd128, %fd113, %fd113, %fd128;
	setp.eq.s32 	%p33, %r60, 2;
	@%p33 bra 	$L__BB0_46;
	ld.local.u32 	%r288, [%rd16+8];
	cvt.rn.f64.s32 	%fd114, %r288;
	sub.f64 	%fd115, %fd114, %fd3;
	fma.rn.f64 	%fd128, %fd115, %fd115, %fd128;
$L__BB0_46:
	div.rn.f64 	%fd116, %fd128, %fd2;
	sqrt.rn.f64 	%fd117, %fd116;
	add.f64 	%fd129, %fd129, %fd117;
	add.s32 	%r289, %r289, 1;
	setp.ne.s32 	%p34, %r289, %r64;
	@%p34 bra 	$L__BB0_3;
$L__BB0_47:
	ld.param.u64 	%rd74, [_Z38calculate_multi_dataset_std_dev_kernelPPcPPiS2_S1_S1_iPjS3_Pdi_param_8];
	cvt.rn.f64.s32 	%fd118, %r64;
	div.rn.f64 	%fd119, %fd129, %fd118;
	cvta.to.global.u64 	%rd70, %rd74;
	mul.wide.s32 	%rd71, %r1, 8;
	add.s64 	%rd72, %rd70, %rd71;
	st.global.f64 	[%rd72], %fd119;
$L__BB0_48:
	ret;

}
	// .globl	_Z21generate_seeds_kernelPjS_iy
.visible .entry _Z21generate_seeds_kernelPjS_iy(
	.param .u64 .ptr .align 1 _Z21generate_seeds_kernelPjS_iy_param_0,
	.param .u64 .ptr .align 1 _Z21generate_seeds_kernelPjS_iy_param_1,
	.param .u32 _Z21generate_seeds_kernelPjS_iy_param_2,
	.param .u64 _Z21generate_seeds_kernelPjS_iy_param_3
)
{
	.local .align 8 .b8 	__local_depot1[48];
	.reg .b64 	%SP;
	.reg .b64 	%SPL;
	.reg .pred 	%p<64>;
	.reg .b32 	%r<1253>;
	.reg .b64 	%rd<37>;

	mov.u64 	%SPL, __local_depot1;
	ld.param.u64 	%rd10, [_Z21generate_seeds_kernelPjS_iy_param_0];
	ld.param.u64 	%rd11, [_Z21generate_seeds_kernelPjS_iy_param_1];
	ld.param.u32 	%r555, [_Z21generate_seeds_kernelPjS_iy_param_2];
	ld.param.u64 	%rd12, [_Z21generate_seeds_kernelPjS_iy_param_3];
	mov.u32 	%r1, %ctaid.x;
	mov.u32 	%r556, %ntid.x;
	mov.u32 	%r2, %tid.x;
	mad.lo.s32 	%r3, %r1, %r556, %r2;
	setp.ge.s32 	%p1, %r3, %r555;
	@%p1 bra 	$L__BB1_117;
	add.u64 	%rd1, %SPL, 0;
	mul.wide.u32 	%rd14, %r1, 1000000;
	mul.lo.s32 	%r557, %r2, 1000;
	cvt.u64.u32 	%rd15, %r557;
	shr.u64 	%rd16, %rd12, 16;
	cvt.s64.s32 	%rd2, %r3;
	add.s64 	%rd17, %rd14, %rd15;
	add.s64 	%rd18, %rd17, %rd12;
	mad.lo.s64 	%rd19, %rd16, %rd2, %rd18;
	cvt.u32.u64 	%r558, %rd19;
	xor.b32  	%r559, %r558, -1429050551;
	mul.lo.s32 	%r560, %r559, 1099087573;
	{ .reg .b32 tmp; mov.b64 {tmp, %r561}, %rd19; }
	xor.b32  	%r562, %r561, -136515619;
	mul.lo.s32 	%r563, %r562, -1703105765;
	add.s32 	%r564, %r560, %r563;
	add.s32 	%r4, %r564, 6615241;
	add.s32 	%r983, %r560, 123456789;
	st.local.v2.u32 	[%rd1], {%r4, %r983};
	xor.b32  	%r982, %r560, 362436069;
	add.s32 	%r981, %r563, 521288629;
	st.local.v2.u32 	[%rd1+8], {%r982, %r981};
	xor.b32  	%r980, %r563, 88675123;
	add.s32 	%r979, %r560, 5783321;
	st.local.v2.u32 	[%rd1+16], {%r980, %r979};
	setp.eq.s32 	%p2, %r3, 0;
	@%p2 bra 	$L__BB1_116;
	mov.b32 	%r966, 0;
	mov.u64 	%rd36, %rd2;
$L__BB1_3:
	mov.u64 	%rd3, %rd36;
	and.b64  	%rd4, %rd3, 3;
	setp.eq.s64 	%p3, %rd4, 0;
	@%p3 bra 	$L__BB1_115;
	mul.wide.u32 	%rd20, %r966, 3200;
	mov.u64 	%rd21, precalc_xorwow_matrix;
	add.s64 	%rd5, %rd21, %rd20;
	mov.b32 	%r979, 0;
	mov.u32 	%r980, %r979;
	mov.u32 	%r981, %r979;
	mov.u32 	%r982, %r979;
	mov.u32 	%r983, %r979;
	mov.u32 	%r972, %r979;
$L__BB1_5:
	mul.wide.u32 	%rd22, %r972, 4;
	add.s64 	%rd23, %rd1, %rd22;
	ld.local.u32 	%r22, [%rd23+4];
	shl.b32 	%r23, %r972, 5;
	mov.b32 	%r978, 0;
$L__BB1_6:
	.pragma "nounroll";
	shr.u32 	%r568, %r22, %r978;
	and.b32  	%r569, %r568, 1;
	setp.eq.b32 	%p4, %r569, 1;
	not.pred 	%p5, %p4;
	add.s32 	%r570, %r23, %r978;
	mul.lo.s32 	%r571, %r570, 5;
	mul.wide.u32 	%rd24, %r571, 4;
	add.s64 	%rd6, %rd5, %rd24;
	@%p5 bra 	$L__BB1_8;
	ld.global.u32 	%r572, [%rd6];
	xor.b32  	%r983, %r983, %r572;
	ld.global.u32 	%r573, [%rd6+4];
	xor.b32  	%r982, %r982, %r573;
	ld.global.u32 	%r574, [%rd6+8];
	xor.b32  	%r981, %r981, %r574;
	ld.global.u32 	%r575, [%rd6+12];
	xor.b32  	%r980, %r980, %r575;
	ld.global.u32 	%r576, [%rd6+16];
	xor.b32  	%r979, %r979, %r576;
$L__BB1_8:
	and.b32  	%r578, %r568, 2;
	setp.eq.s32 	%p6, %r578, 0;
	@%p6 bra 	$L__BB1_10;
	ld.global.u32 	%r579, [%rd6+20];
	xor.b32  	%r983, %r983, %r579;
	ld.global.u32 	%r580, [%rd6+24];
	xor.b32  	%r982, %r982, %r580;
	ld.global.u32 	%r581, [%rd6+28];
	xor.b32  	%r981, %r981, %r581;
	ld.global.u32 	%r582, [%rd6+32];
	xor.b32  	%r980, %r980, %r582;
	ld.global.u32 	%r583, [%rd6+36];
	xor.b32  	%r979, %r979, %r583;
$L__BB1_10:
	and.b32  	%r585, %r568, 4;
	setp.eq.s32 	%p7, %r585, 0;
	@%p7 bra 	$L__BB1_12;
	ld.global.u32 	%r586, [%rd6+40];
	xor.b32  	%r983, %r983, %r586;
	ld.global.u32 	%r587, [%rd6+44];
	xor.b32  	%r982, %r982, %r587;
	ld.global.u32 	%r588, [%rd6+48];
	xor.b32  	%r981, %r981, %r588;
	ld.global.u32 	%r589, [%rd6+52];
	xor.b32  	%r980, %r980, %r589;
	ld.global.u32 	%r590, [%rd6+56];
	xor.b32  	%r979, %r979, %r590;
$L__BB1_12:
	and.b32  	%r592, %r568, 8;
	setp.eq.s32 	%p8, %r592, 0;
	@%p8 bra 	$L__BB1_14;
	ld.global.u32 	%r593, [%rd6+60];
	xor.b32  	%r983, %r983, %r593;
	ld.global.u32 	%r594, [%rd6+64];
	xor.b32  	%r982, %r982, %r594;
	ld.global.u32 	%r595, [%rd6+68];
	xor.b32  	%r981, %r981, %r595;
	ld.global.u32 	%r596, [%rd6+72];
	xor.b32  	%r980, %r980, %r596;
	ld.global.u32 	%r597, [%rd6+76];
	xor.b32  	%r979, %r979, %r597;
$L__BB1_14:
	and.b32  	%r599, %r568, 16;
	setp.eq.s32 	%p9, %r599, 0;
	@%p9 bra 	$L__BB1_16;
	ld.global.u32 	%r600, [%rd6+80];
	xor.b32  	%r983, %r983, %r600;
	ld.global.u32 	%r601, [%rd6+84];
	xor.b32  	%r982, %r982, %r601;
	ld.global.u32 	%r602, [%rd6+88];
	xor.b32  	%r981, %r981, %r602;
	ld.global.u32 	%r603, [%rd6+92];
	xor.b32  	%r980, %r980, %r603;
	ld.global.u32 	%r604, [%rd6+96];
	xor.b32  	%r979, %r979, %r604;
$L__BB1_16:
	and.b32  	%r606, %r568, 32;
	setp.eq.s32 	%p10, %r606, 0;
	@%p10 bra 	$L__BB1_18;
	ld.global.u32 	%r607, [%rd6+100];
	xor.b32  	%r983, %r983, %r607;
	ld.global.u32 	%r608, [%rd6+104];
	xor.b32  	%r982, %r982, %r608;
	ld.global.u32 	%r609, [%rd6+108];
	xor.b32  	%r981, %r981, %r609;
	ld.global.u32 	%r610, [%rd6+112];
	xor.b32  	%r980, %r980, %r610;
	ld.global.u32 	%r611, [%rd6+116];
	xor.b32  	%r979, %r979, %r611;
$L__BB1_18:
	and.b32  	%r613, %r568, 64;
	setp.eq.s32 	%p11, %r613, 0;
	@%p11 bra 	$L__BB1_20;
	ld.global.u32 	%r614, [%rd6+120];
	xor.b32  	%r983, %r983, %r614;
	ld.global.u32 	%r615, [%rd6+124];
	xor.b32  	%r982, %r982, %r615;
	ld.global.u32 	%r616, [%rd6+128];
	xor.b32  	%r981, %r981, %r616;
	ld.global.u32 	%r617, [%rd6+132];
	xor.b32  	%r980, %r980, %r617;
	ld.global.u32 	%r618, [%rd6+136];
	xor.b32  	%r979, %r979, %r618;
$L__BB1_20:
	and.b32  	%r620, %r568, 128;
	setp.eq.s32 	%p12, %r620, 0;
	@%p12 bra 	$L__BB1_22;
	ld.global.u32 	%r621, [%rd6+140];
	xor.b32  	%r983, %r983, %r621;
	ld.global.u32 	%r622, [%rd6+144];
	xor.b32  	%r982, %r982, %r622;
	ld.global.u32 	%r623, [%rd6+148];
	xor.b32  	%r981, %r981, %r623;
	ld.global.u32 	%r624, [%rd6+152];
	xor.b32  	%r980, %r980, %r624;
	ld.global.u32 	%r625, [%rd6+156];
	xor.b32  	%r979, %r979, %r625;
$L__BB1_22:
	and.b32  	%r627, %r568, 256;
	setp.eq.s32 	%p13, %r627, 0;
	@%p13 bra 	$L__BB1_24;
	ld.global.u32 	%r628, [%rd6+160];
	xor.b32  	%r983, %r983, %r628;
	ld.global.u32 	%r629, [%rd6+164];
	xor.b32  	%r982, %r982, %r629;
	ld.global.u32 	%r630, [%rd6+168];
	xor.b32  	%r981, %r981, %r630;
	ld.global.u32 	%r631, [%rd6+172];
	xor.b32  	%r980, %r980, %r631;
	ld.global.u32 	%r632, [%rd6+176];
	xor.b32  	%r979, %r979, %r632;
$L__BB1_24:
	and.b32  	%r634, %r568, 512;
	setp.eq.s32 	%p14, %r634, 0;
	@%p14 bra 	$L__BB1_26;
	ld.global.u32 	%r635, [%rd6+180];
	xor.b32  	%r983, %r983, %r635;
	ld.global.u32 	%r636, [%rd6+184];
	xor.b32  	%r982, %r982, %r636;
	ld.global.u32 	%r637, [%rd6+188];
	xor.b32  	%r981, %r981, %r637;
	ld.global.u32 	%r638, [%rd6+192];
	xor.b32  	%r980, %r980, %r638;
	ld.global.u32 	%r639, [%rd6+196];
	xor.b32  	%r979, %r979, %r639;
$L__BB1_26:
	and.b32  	%r641, %r568, 1024;
	setp.eq.s32 	%p15, %r641, 0;
	@%p15 bra 	$L__BB1_28;
	ld.global.u32 	%r642, [%rd6+200];
	xor.b32  	%r983, %r983, %r642;
	ld.global.u32 	%r643, [%rd6+204];
	xor.b32  	%r982, %r982, %r643;
	ld.global.u32 	%r644, [%rd6+208];
	xor.b32  	%r981, %r981, %r644;
	ld.global.u32 	%r645, [%rd6+212];
	xor.b32  	%r980, %r980, %r645;
	ld.global.u32 	%r646, [%rd6+216];
	xor.b32  	%r979, %r979, %r646;
$L__BB1_28:
	and.b32  	%r648, %r568, 2048;
	setp.eq.s32 	%p16, %r648, 0;
	@%p16 bra 	$L__BB1_30;
	ld.global.u32 	%r649, [%rd6+220];
	xor.b32  	%r983, %r983, %r649;
	ld.global.u32 	%r650, [%rd6+224];
	xor.b32  	%r982, %r982, %r650;
	ld.global.u32 	%r651, [%rd6+228];
	xor.b32  	%r981, %r981, %r651;
	ld.global.u32 	%r652, [%rd6+232];
	xor.b32  	%r980, %r980, %r652;
	ld.global.u32 	%r653, [%rd6+236];
	xor.b32  	%r979, %r979, %r653;
$L__BB1_30:
	and.b32  	%r655, %r568, 4096;
	setp.eq.s32 	%p17, %r655, 0;
	@%p17 bra 	$L__BB1_32;
	ld.global.u32 	%r656, [%rd6+240];
	xor.b32  	%r983, %r983, %r656;
	ld.global.u32 	%r657, [%rd6+244];
	xor.b32  	%r982, %r982, %r657;
	ld.global.u32 	%r658, [%rd6+248];
	xor.b32  	%r981, %r981, %r658;
	ld.global.u32 	%r659, [%rd6+252];
	xor.b32  	%r980, %r980, %r659;
	ld.global.u32 	%r660, [%rd6+256];
	xor.b32  	%r979, %r979, %r660;
$L__BB1_32:
	and.b32  	%r662, %r568, 8192;
	setp.eq.s32 	%p18, %r662, 0;
	@%p18 bra 	$L__BB1_34;
	ld.global.u32 	%r663, [%rd6+260];
	xor.b32  	%r983, %r983, %r663;
	ld.global.u32 	%r664, [%rd6+264];
	xor.b32  	%r982, %r982, %r664;
	ld.global.u32 	%r665, [%rd6+268];
	xor.b32  	%r981, %r981, %r665;
	ld.global.u32 	%r666, [%rd6+272];
	xor.b32  	%r980, %r980, %r666;
	ld.global.u32 	%r667, [%rd6+276];
	xor.b32  	%r979, %r979, %r667;
$L__BB1_34:
	and.b32  	%r669, %r568, 16384;
	setp.eq.s32 	%p19, %r669, 0;
	@%p19 bra 	$L__BB1_36;
	ld.global.u32 	%r670, [%rd6+280];
	xor.b32  	%r983, %r983, %r670;
	ld.global.u32 	%r671, [%rd6+284];
	xor.b32  	%r982, %r982, %r671;
	ld.global.u32 	%r672, [%rd6+288];
	xor.b32  	%r981, %r981, %r672;
	ld.global.u32 	%r673, [%rd6+292];
	xor.b32  	%r980, %r980, %r673;
	ld.global.u32 	%r674, [%rd6+296];
	xor.b32  	%r979, %r979, %r674;
$L__BB1_36:
	and.b32  	%r676, %r568, 32768;
	setp.eq.s32 	%p20, %r676, 0;
	@%p20 bra 	$L__BB1_38;
	ld.global.u32 	%r677, [%rd6+300];
	xor.b32  	%r983, %r983, %r677;
	ld.global.u32 	%r678, [%rd6+304];
	xor.b32  	%r982, %r982, %r678;
	ld.global.u32 	%r679, [%rd6+308];
	xor.b32  	%r981, %r981, %r679;
	ld.global.u32 	%r680, [%rd6+312];
	xor.b32  	%r980, %r980, %r680;
	ld.global.u32 	%r681, [%rd6+316];
	xor.b32  	%r979, %r979, %r681;
$L__BB1_38:
	add.s32 	%r978, %r978, 16;
	setp.ne.s32 	%p21, %r978, 32;
	@%p21 bra 	$L__BB1_6;
	mad.lo.s32 	%r682, %r972, -31, %r23;
	add.s32 	%r972, %r682, 1;
	setp.ne.s32 	%p22, %r972, 5;
	@%p22 bra 	$L__BB1_5;
	st.local.u32 	[%rd1+4], %r983;
	st.local.v2.u32 	[%rd1+8], {%r982, %r981};
	st.local.v2.u32 	[%rd1+16], {%r980, %r979};
	setp.eq.s64 	%p23, %rd4, 1;
	@%p23 bra 	$L__BB1_115;
	mov.b32 	%r979, 0;
	mov.u32 	%r980, %r979;
	mov.u32 	%r981, %r979;
	mov.u32 	%r982, %r979;
	mov.u32 	%r983, %r979;
	mov.u32 	%r1064, %r979;
$L__BB1_42:
	mul.wide.u32 	%rd25, %r1064, 4;
	add.s64 	%rd26, %rd1, %rd25;
	ld.local.u32 	%r198, [%rd26+4];
	shl.b32 	%r199, %r1064, 5;
	mov.b32 	%r1070, 0;
$L__BB1_43:
	.pragma "nounroll";
	shr.u32 	%r685, %r198, %r1070;
	and.b32  	%r686, %r685, 1;
	setp.eq.b32 	%p24, %r686, 1;
	not.pred 	%p25, %p24;
	add.s32 	%r687, %r199, %r1070;
	mul.lo.s32 	%r688, %r687, 5;
	mul.wide.u32 	%rd27, %r688, 4;
	add.s64 	%rd7, %rd5, %rd27;
	@%p25 bra 	$L__BB1_45;
	ld.global.u32 	%r689, [%rd7];
	xor.b32  	%r983, %r983, %r689;
	ld.global.u32 	%r690, [%rd7+4];
	xor.b32  	%r982, %r982, %r690;
	ld.global.u32 	%r691, [%rd7+8];
	xor.b32  	%r981, %r981, %r691;
	ld.global.u32 	%r692, [%rd7+12];
	xor.b32  	%r980, %r980, %r692;
	ld.global.u32 	%r693, [%rd7+16];
	xor.b32  	%r979, %r979, %r693;
$L__BB1_45:
	and.b32  	%r695, %r685, 2;
	setp.eq.s32 	%p26, %r695, 0;
	@%p26 bra 	$L__BB1_47;
	ld.global.u32 	%r696, [%rd7+20];
	xor.b32  	%r983, %r983, %r696;
	ld.global.u32 	%r697, [%rd7+24];
	xor.b32  	%r982, %r982, %r697;
	ld.global.u32 	%r698, [%rd7+28];
	xor.b32  	%r981, %r981, %r698;
	ld.global.u32 	%r699, [%rd7+32];
	xor.b32  	%r980, %r980, %r699;
	ld.global.u32 	%r700, [%rd7+36];
	xor.b32  	%r979, %r979, %r700;
$L__BB1_47:
	and.b32  	%r702, %r685, 4;
	setp.eq.s32 	%p27, %r702, 0;
	@%p27 bra 	$L__BB1_49;
	ld.global.u32 	%r703, [%rd7+40];
	xor.b32  	%r983, %r983, %r703;
	ld.global.u32 	%r704, [%rd7+44];
	xor.b32  	%r982, %r982, %r704;
	ld.global.u32 	%r705, [%rd7+48];
	xor.b32  	%r981, %r981, %r705;
	ld.global.u32 	%r706, [%rd7+52];
	xor.b32  	%r980, %r980, %r706;
	ld.global.u32 	%r707, [%rd7+56];
	xor.b32  	%r979, %r979, %r707;
$L__BB1_49:
	and.b32  	%r709, %r685, 8;
	setp.eq.s32 	%p28, %r709, 0;
	@%p28 bra 	$L__BB1_51;
	ld.global.u32 	%r710, [%rd7+60];
	xor.b32  	%r983, %r983, %r710;
	ld.global.u32 	%r711, [%rd7+64];
	xor.b32  	%r982, %r982, %r711;
	ld.global.u32 	%r712, [%rd7+68];
	xor.b32  	%r981, %r981, %r712;
	ld.global.u32 	%r713, [%rd7+72];
	xor.b32  	%r980, %r980, %r713;
	ld.global.u32 	%r714, [%rd7+76];
	xor.b32  	%r979, %r979, %r714;
$L__BB1_51:
	and.b32  	%r716, %r685, 16;
	setp.eq.s32 	%p29, %r716, 0;
	@%p29 bra 	$L__BB1_53;
	ld.global.u32 	%r717, [%rd7+80];
	xor.b32  	%r983, %r983, %r717;
	ld.global.u32 	%r718, [%rd7+84];
	xor.b32  	%r982, %r982, %r718;
	ld.global.u32 	%r719, [%rd7+88];
	xor.b32  	%r981, %r981, %r719;
	ld.global.u32 	%r720, [%rd7+92];
	xor.b32  	%r980, %r980, %r720;
	ld.global.u32 	%r721, [%rd7+96];
	xor.b32  	%r979, %r979, %r721;
$L__BB1_53:
	and.b32  	%r723, %r685, 32;
	setp.eq.s32 	%p30, %r723, 0;
	@%p30 bra 	$L__BB1_55;
	ld.global.u32 	%r724, [%rd7+100];
	xor.b32  	%r983, %r983, %r724;
	ld.global.u32 	%r725, [%rd7+104];
	xor.b32  	%r982, %r982, %r725;
	ld.global.u32 	%r726, [%rd7+108];
	xor.b32  	%r981, %r981, %r726;
	ld.global.u32 	%r727, [%rd7+112];
	xor.b32  	%r980, %r980, %r727;
	ld.global.u32 	%r728, [%rd7+116];
	xor.b32  	%r979, %r979, %r728;
$L__BB1_55:
	and.b32  	%r730, %r685, 64;
	setp.eq.s32 	%p31, %r730, 0;
	@%p31 bra 	$L__BB1_57;
	ld.global.u32 	%r731, [%rd7+120];
	xor.b32  	%r983, %r983, %r731;
	ld.global.u32 	%r732, [%rd7+124];
	xor.b32  	%r982, %r982, %r732;
	ld.global.u32 	%r733, [%rd7+128];
	xor.b32  	%r981, %r981, %r733;
	ld.global.u32 	%r734, [%rd7+132];
	xor.b32  	%r980, %r980, %r734;
	ld.global.u32 	%r735, [%rd7+136];
	xor.b32  	%r979, %r979, %r735;
$L__BB1_57:
	and.b32  	%r737, %r685, 128;
	setp.eq.s32 	%p32, %r737, 0;
	@%p32 bra 	$L__BB1_59;
	ld.global.u32 	%r738, [%rd7+140];
	xor.b32  	%r983, %r983, %r738;
	ld.global.u32 	%r739, [%rd7+144];
	xor.b32  	%r982, %r982, %r739;
	ld.global.u32 	%r740, [%rd7+148];
	xor.b32  	%r981, %r981, %r740;
	ld.global.u32 	%r741, [%rd7+152];
	xor.b32  	%r980, %r980, %r741;
	ld.global.u32 	%r742, [%rd7+156];
	xor.b32  	%r979, %r979, %r742;
$L__BB1_59:
	and.b32  	%r744, %r685, 256;
	setp.eq.s32 	%p33, %r744, 0;
	@%p33 bra 	$L__BB1_61;
	ld.global.u32 	%r745, [%rd7+160];
	xor.b32  	%r983, %r983, %r745;
	ld.global.u32 	%r746, [%rd7+164];
	xor.b32  	%r982, %r982, %r746;
	ld.global.u32 	%r747, [%rd7+168];
	xor.b32  	%r981, %r981, %r747;
	ld.global.u32 	%r748, [%rd7+172];
	xor.b32  	%r980, %r980, %r748;
	ld.global.u32 	%r749, [%rd7+176];
	xor.b32  	%r979, %r979, %r749;
$L__BB1_61:
	and.b32  	%r751, %r685, 512;
	setp.eq.s32 	%p34, %r751, 0;
	@%p34 bra 	$L__BB1_63;
	ld.global.u32 	%r752, [%rd7+180];
	xor.b32  	%r983, %r983, %r752;
	ld.global.u32 	%r753, [%rd7+184];
	xor.b32  	%r982, %r982, %r753;
	ld.global.u32 	%r754, [%rd7+188];
	xor.b32  	%r981, %r981, %r754;
	ld.global.u32 	%r755, [%rd7+192];
	xor.b32  	%r980, %r980, %r755;
	ld.global.u32 	%r756, [%rd7+196];
	xor.b32  	%r979, %r979, %r756;
$L__BB1_63:
	and.b32  	%r758, %r685, 1024;
	setp.eq.s32 	%p35, %r758, 0;
	@%p35 bra 	$L__BB1_65;
	ld.global.u32 	%r759, [%rd7+200];
	xor.b32  	%r983, %r983, %r759;
	ld.global.u32 	%r760, [%rd7+204];
	xor.b32  	%r982, %r982, %r760;
	ld.global.u32 	%r761, [%rd7+208];
	xor.b32  	%r981, %r981, %r761;
	ld.global.u32 	%r762, [%rd7+212];
	xor.b32  	%r980, %r980, %r762;
	ld.global.u32 	%r763, [%rd7+216];
	xor.b32  	%r979, %r979, %r763;
$L__BB1_65:
	and.b32  	%r765, %r685, 2048;
	setp.eq.s32 	%p36, %r765, 0;
	@%p36 bra 	$L__BB1_67;
	ld.global.u32 	%r766, [%rd7+220];
	xor.b32  	%r983, %r983, %r766;
	ld.global.u32 	%r767, [%rd7+224];
	xor.b32  	%r982, %r982, %r767;
	ld.global.u32 	%r768, [%rd7+228];
	xor.b32  	%r981, %r981, %r768;
	ld.global.u32 	%r769, [%rd7+232];
	xor.b32  	%r980, %r980, %r769;
	ld.global.u32 	%r770, [%rd7+236];
	xor.b32  	%r979, %r979, %r770;
$L__BB1_67:
	and.b32  	%r772, %r685, 4096;
	setp.eq.s32 	%p37, %r772, 0;
	@%p37 bra 	$L__BB1_69;
	ld.global.u32 	%r773, [%rd7+240];
	xor.b32  	%r983, %r983, %r773;
	ld.global.u32 	%r774, [%rd7+244];
	xor.b32  	%r982, %r982, %r774;
	ld.global.u32 	%r775, [%rd7+248];
	xor.b32  	%r981, %r981, %r775;
	ld.global.u32 	%r776, [%rd7+252];
	xor.b32  	%r980, %r980, %r776;
	ld.global.u32 	%r777, [%rd7+256];
	xor.b32  	%r979, %r979, %r777;
$L__BB1_69:
	and.b32  	%r779, %r685, 8192;
	setp.eq.s32 	%p38, %r779, 0;
	@%p38 bra 	$L__BB1_71;
	ld.global.u32 	%r780, [%rd7+260];
	xor.b32  	%r983, %r983, %r780;
	ld.global.u32 	%r781, [%rd7+264];
	xor.b32  	%r982, %r982, %r781;
	ld.global.u32 	%r782, [%rd7+268];
	xor.b32  	%r981, %r981, %r782;
	ld.global.u32 	%r783, [%rd7+272];
	xor.b32  	%r980, %r980, %r783;
	ld.global.u32 	%r784, [%rd7+276];
	xor.b32  	%r979, %r979, %r784;
$L__BB1_71:
	and.b32  	%r786, %r685, 16384;
	setp.eq.s32 	%p39, %r786, 0;
	@%p39 bra 	$L__BB1_73;
	ld.global.u32 	%r787, [%rd7+280];
	xor.b32  	%r983, %r983, %r787;
	ld.global.u32 	%r788, [%rd7+284];
	xor.b32  	%r982, %r982, %r788;
	ld.global.u32 	%r789, [%rd7+288];
	xor.b32  	%r981, %r981, %r789;
	ld.global.u32 	%r790, [%rd7+292];
	xor.b32  	%r980, %r980, %r790;
	ld.global.u32 	%r791, [%rd7+296];
	xor.b32  	%r979, %r979, %r791;
$L__BB1_73:
	and.b32  	%r793, %r685, 32768;
	setp.eq.s32 	%p40, %r793, 0;
	@%p40 bra 	$L__BB1_75;
	ld.global.u32 	%r794, [%rd7+300];
	xor.b32  	%r983, %r983, %r794;
	ld.global.u32 	%r795, [%rd7+304];
	xor.b32  	%r982, %r982, %r795;
	ld.global.u32 	%r796, [%rd7+308];
	xor.b32  	%r981, %r981, %r796;
	ld.global.u32 	%r797, [%rd7+312];
	xor.b32  	%r980, %r980, %r797;
	ld.global.u32 	%r798, [%rd7+316];
	xor.b32  	%r979, %r979, %r798;
$L__BB1_75:
	add.s32 	%r1070, %r1070, 16;
	setp.ne.s32 	%p41, %r1070, 32;
	@%p41 bra 	$L__BB1_43;
	mad.lo.s32 	%r799, %r1064, -31, %r199;
	add.s32 	%r1064, %r799, 1;
	setp.ne.s32 	%p42, %r1064, 5;
	@%p42 bra 	$L__BB1_42;
	st.local.u32 	[%rd1+4], %r983;
	st.local.v2.u32 	[%rd1+8], {%r982, %r981};
	st.local.v2.u32 	[%rd1+16], {%r980, %r979};
	setp.ne.s64 	%p43, %rd4, 3;
	@%p43 bra 	$L__BB1_115;
	mov.b32 	%r979, 0;
	mov.u32 	%r980, %r979;
	mov.u32 	%r981, %r979;
	mov.u32 	%r982, %r979;
	mov.u32 	%r983, %r979;
	mov.u32 	%r1156, %r979;
$L__BB1_79:
	mul.wide.u32 	%rd28, %r1156, 4;
	add.s64 	%rd29, %rd1, %rd28;
	ld.local.u32 	%r374, [%rd29+4];
	shl.b32 	%r375, %r1156, 5;
	mov.b32 	%r1162, 0;
$L__BB1_80:
	.pragma "nounroll";
	shr.u32 	%r802, %r374, %r1162;
	and.b32  	%r803, %r802, 1;
	setp.eq.b32 	%p44, %r803, 1;
	not.pred 	%p45, %p44;
	add.s32 	%r804, %r375, %r1162;
	mul.lo.s32 	%r805, %r804, 5;
	mul.wide.u32 	%rd30, %r805, 4;
	add.s64 	%rd8, %rd5, %rd30;
	@%p45 bra 	$L__BB1_82;
	ld.global.u32 	%r806, [%rd8];
	xor.b32  	%r983, %r983, %r806;
	ld.global.u32 	%r807, [%rd8+4];
	xor.b32  	%r982, %r982, %r807;
	ld.global.u32 	%r808, [%rd8+8];
	xor.b32  	%r981, %r981, %r808;
	ld.global.u32 	%r809, [%rd8+12];
	xor.b32  	%r980, %r980, %r809;
	ld.global.u32 	%r810, [%rd8+16];
	xor.b32  	%r979, %r979, %r810;
$L__BB1_82:
	and.b32  	%r812, %r802, 2;
	setp.eq.s32 	%p46, %r812, 0;
	@%p46 bra 	$L__BB1_84;
	ld.global.u32 	%r813, [%rd8+20];
	xor.b32  	%r983, %r983, %r813;
	ld.global.u32 	%r814, [%rd8+24];
	xor.b32  	%r982, %r982, %r814;
	ld.global.u32 	%r815, [%rd8+28];
	xor.b32  	%r981, %r981, %r815;
	ld.global.u32 	%r816, [%rd8+32];
	xor.b32  	%r980, %r980, %r816;
	ld.global.u32 	%r817, [%rd8+36];
	xor.b32  	%r979, %r979, %r817;
$L__BB1_84:
	and.b32  	%r819, %r802, 4;
	setp.eq.s32 	%p47, %r819, 0;
	@%p47 bra 	$L__BB1_86;
	ld.global.u32 	%r820, [%rd8+40];
	xor.b32  	%r983, %r983, %r820;
	ld.global.u32 	%r821, [%rd8+44];
	xor.b32  	%r982, %r982, %r821;
	ld.global.u32 	%r822, [%rd8+48];
	xor.b32  	%r981, %r981, %r822;
	ld.global.u32 	%r823, [%rd8+52];
	xor.b32  	%r980, %r980, %r823;
	ld.global.u32 	%r824, [%rd8+56];
	xor.b32  	%r979, %r979, %r824;
$L__BB1_86:
	and.b32  	%r826, %r802, 8;
	setp.eq.s32 	%p48, %r826, 0;
	@%p48 bra 	$L__BB1_88;
	ld.global.u32 	%r827, [%rd8+60];
	xor.b32  	%r983, %r983, %r827;
	ld.global.u32 	%r828, [%rd8+64];
	xor.b32  	%r982, %r982, %r828;
	ld.global.u32 	%r829, [%rd8+68];
	xor.b32  	%r981, %r981, %r829;
	ld.global.u32 	%r830, [%rd8+72];
	xor.b32  	%r980, %r980, %r830;
	ld.global.u32 	%r831, [%rd8+76];
	xor.b32  	%r979, %r979, %r831;
$L__BB1_88:
	and.b32  	%r833, %r802, 16;
	setp.eq.s32 	%p49, %r833, 0;
	@%p49 bra 	$L__BB1_90;
	ld.global.u32 	%r834, [%rd8+80];
	xor.b32  	%r983, %r983, %r834;
	ld.global.u32 	%r835, [%rd8+84];
	xor.b32  	%r982, %r982, %r835;
	ld.global.u32 	%r836, [%rd8+88];
	xor.b32  	%r981, %r981, %r836;
	ld.global.u32 	%r837, [%rd8+92];
	xor.b32  	%r980, %r980, %r837;
	ld.global.u32 	%r838, [%rd8+96];
	xor.b32  	%r979, %r979, %r838;
$L__BB1_90:
	and.b32  	%r840, %r802, 32;
	setp.eq.s32 	%p50, %r840, 0;
	@%p50 bra 	$L__BB1_92;
	ld.global.u32 	%r841, [%rd8+100];
	xor.b32  	%r983, %r983, %r841;
	ld.global.u32 	%r842, [%rd8+104];
	xor.b32  	%r982, %r982, %r842;
	ld.global.u32 	%r843, [%rd8+108];
	xor.b32  	%r981, %r981, %r843;
	ld.global.u32 	%r844, [%rd8+112];
	xor.b32  	%r980, %r980, %r844;
	ld.global.u32 	%r845, [%rd8+116];
	xor.b32  	%r979, %r979, %r845;
$L__BB1_92:
	and.b32  	%r847, %r802, 64;
	setp.eq.s32 	%p51, %r847, 0;
	@%p51 bra 	$L__BB1_94;
	ld.global.u32 	%r848, [%rd8+120];
	xor.b32  	%r983, %r983, %r848;
	ld.global.u32 	%r849, [%rd8+124];
	xor.b32  	%r982, %r982, %r849;
	ld.global.u32 	%r850, [%rd8+128];
	xor.b32  	%r981, %r981, %r850;
	ld.global.u32 	%r851, [%rd8+132];
	xor.b32  	%r980, %r980, %r851;
	ld.global.u32 	%r852, [%rd8+136];
	xor.b32  	%r979, %r979, %r852;
$L__BB1_94:
	and.b32  	%r854, %r802, 128;
	setp.eq.s32 	%p52, %r854, 0;
	@%p52 bra 	$L__BB1_96;
	ld.global.u32 	%r855, [%rd8+140];
	xor.b32  	%r983, %r983, %r855;
	ld.global.u32 	%r856, [%rd8+144];
	xor.b32  	%r982, %r982, %r856;
	ld.global.u32 	%r857, [%rd8+148];
	xor.b32  	%r981, %r981, %r857;
	ld.global.u32 	%r858, [%rd8+152];
	xor.b32  	%r980, %r980, %r858;
	ld.global.u32 	%r859, [%rd8+156];
	xor.b32  	%r979, %r979, %r859;
$L__BB1_96:
	and.b32  	%r861, %r802, 256;
	setp.eq.s32 	%p53, %r861, 0;
	@%p53 bra 	$L__BB1_98;
	ld.global.u32 	%r862, [%rd8+160];
	xor.b32  	%r983, %r983, %r862;
	ld.global.u32 	%r863, [%rd8+164];
	xor.b32  	%r982, %r982, %r863;
	ld.global.u32 	%r864, [%rd8+168];
	xor.b32  	%r981, %r981, %r864;
	ld.global.u32 	%r865, [%rd8+172];
	xor.b32  	%r980, %r980, %r865;
	ld.global.u32 	%r866, [%rd8+176];
	xor.b32  	%r979, %r979, %r866;
$L__BB1_98:
	and.b32  	%r868, %r802, 512;
	setp.eq.s32 	%p54, %r868, 0;
	@%p54 bra 	$L__BB1_100;
	ld.global.u32 	%r869, [%rd8+180];
	xor.b32  	%r983, %r983, %r869;
	ld.global.u32 	%r870, [%rd8+184];
	xor.b32  	%r982, %r982, %r870;
	ld.global.u32 	%r871, [%rd8+188];
	xor.b32  	%r981, %r981, %r871;
	ld.global.u32 	%r872, [%rd8+192];
	xor.b32  	%r980, %r980, %r872;
	ld.global.u32 	%r873, [%rd8+196];
	xor.b32  	%r979, %r979, %r873;
$L__BB1_100:
	and.b32  	%r875, %r802, 1024;
	setp.eq.s32 	%p55, %r875, 0;
	@%p55 bra 	$L__BB1_102;
	ld.global.u32 	%r876, [%rd8+200];
	xor.b32  	%r983, %r983, %r876;
	ld.global.u32 	%r877, [%rd8+204];
	xor.b32  	%r982, %r982, %r877;
	ld.global.u32 	%r878, [%rd8+208];
	xor.b32  	%r981, %r981, %r878;
	ld.global.u32 	%r879, [%rd8+212];
	xor.b32  	%r980, %r980, %r879;
	ld.global.u32 	%r880, [%rd8+216];
	xor.b32  	%r979, %r979, %r880;
$L__BB1_102:
	and.b32  	%r882, %r802, 2048;
	setp.eq.s32 	%p56, %r882, 0;
	@%p56 bra 	$L__BB1_104;
	ld.global.u32 	%r883, [%rd8+220];
	xor.b32  	%r983, %r983, %r883;
	ld.global.u32 	%r884, [%rd8+224];
	xor.b32  	%r982, %r982, %r884;
	ld.global.u32 	%r885, [%rd8+228];
	xor.b32  	%r981, %r981, %r885;
	ld.global.u32 	%r886, [%rd8+232];
	xor.b32  	%r980, %r980, %r886;
	ld.global.u32 	%r887, [%rd8+236];
	xor.b32  	%r979, %r979, %r887;
$L__BB1_104:
	and.b32  	%r889, %r802, 4096;
	setp.eq.s32 	%p57, %r889, 0;
	@%p57 bra 	$L__BB1_106;
	ld.global.u32 	%r890, [%rd8+240];
	xor.b32  	%r983, %r983, %r890;
	ld.global.u32 	%r891, [%rd8+244];
	xor.b32  	%r982, %r982, %r891;
	ld.global.u32 	%r892, [%rd8+248];
	xor.b32  	%r981, %r981, %r892;
	ld.global.u32 	%r893, [%rd8+252];
	xor.b32  	%r980, %r980, %r893;
	ld.global.u32 	%r894, [%rd8+256];
	xor.b32  	%r979, %r979, %r894;
$L__BB1_106:
	and.b32  	%r896, %r802, 8192;
	setp.eq.s32 	%p58, %r896, 0;
	@%p58 bra 	$L__BB1_108;
	ld.global.u32 	%r897, [%rd8+260];
	xor.b32  	%r983, %r983, %r897;
	ld.global.u32 	%r898, [%rd8+264];
	xor.b32  	%r982, %r982, %r898;
	ld.global.u32 	%r899, [%rd8+268];
	xor.b32  	%r981, %r981, %r899;
	ld.global.u32 	%r900, [%rd8+272];
	xor.b32  	%r980, %r980, %r900;
	ld.global.u32 	%r901, [%rd8+276];
	xor.b32  	%r979, %r979, %r901;
$L__BB1_108:
	and.b32  	%r903, %r802, 16384;
	setp.eq.s32 	%p59, %r903, 0;
	@%p59 bra 	$L__BB1_110;
	ld.global.u32 	%r904, [%rd8+280];
	xor.b32  	%r983, %r983, %r904;
	ld.global.u32 	%r905, [%rd8+284];
	xor.b32  	%r982, %r982, %r905;
	ld.global.u32 	%r906, [%rd8+288];
	xor.b32  	%r981, %r981, %r906;
	ld.global.u32 	%r907, [%rd8+292];
	xor.b32  	%r980, %r980, %r907;
	ld.global.u32 	%r908, [%rd8+296];
	xor.b32  	%r979, %r979, %r908;
$L__BB1_110:
	and.b32  	%r910, %r802, 32768;
	setp.eq.s32 	%p60, %r910, 0;
	@%p60 bra 	$L__BB1_112;
	ld.global.u32 	%r911, [%rd8+300];
	xor.b32  	%r983, %r983, %r911;
	ld.global.u32 	%r912, [%rd8+304];
	xor.b32  	%r982, %r982, %r912;
	ld.global.u32 	%r913, [%rd8+308];
	xor.b32  	%r981, %r981, %r913;
	ld.global.u32 	%r914, [%rd8+312];
	xor.b32  	%r980, %r980, %r914;
	ld.global.u32 	%r915, [%rd8+316];
	xor.b32  	%r979, %r979, %r915;
$L__BB1_112:
	add.s32 	%r1162, %r1162, 16;
	setp.ne.s32 	%p61, %r1162, 32;
	@%p61 bra 	$L__BB1_80;
	mad.lo.s32 	%r916, %r1156, -31, %r375;
	add.s32 	%r1156, %r916, 1;
	setp.ne.s32 	%p62, %r1156, 5;
	@%p62 bra 	$L__BB1_79;
	st.local.u32 	[%rd1+4], %r983;
	st.local.v2.u32 	[%rd1+8], {%r982, %r981};
	st.local.v2.u32 	[%rd1+16], {%r980, %r979};
$L__BB1_115:
	shr.u64 	%rd36, %rd3, 2;
	add.s32 	%r966, %r966, 1;
	setp.gt.u64 	%p63, %rd3, 3;
	@%p63 bra 	$L__BB1_3;
$L__BB1_116:
	shr.u32 	%r917, %r983, 2;
	xor.b32  	%r918, %r917, %r983;
	shl.b32 	%r919, %r979, 4;
	shl.b32 	%r920, %r918, 1;
	xor.b32  	%r921, %r920, %r919;
	xor.b32  	%r922, %r921, %r918;
	xor.b32  	%r923, %r922, %r979;
	add.s32 	%r924, %r4, %r923;
	add.s32 	%r925, %r924, 362437;
	shr.u32 	%r926, %r982, 2;
	xor.b32  	%r927, %r926, %r982;
	shl.b32 	%r928, %r923, 4;
	shl.b32 	%r929, %r927, 1;
	xor.b32  	%r930, %r929, %r928;
	xor.b32  	%r931, %r930, %r927;
	xor.b32  	%r932, %r931, %r923;
	add.s32 	%r933, %r4, %r932;
	add.s32 	%r934, %r933, 724874;
	shr.u32 	%r935, %r981, 2;
	xor.b32  	%r936, %r935, %r981;
	shl.b32 	%r937, %r932, 4;
	shl.b32 	%r938, %r936, 1;
	xor.b32  	%r939, %r938, %r937;
	xor.b32  	%r940, %r939, %r936;
	xor.b32  	%r941, %r940, %r932;
	add.s32 	%r942, %r4, %r941;
	add.s32 	%r943, %r942, 1087311;
	shr.u32 	%r944, %r980, 2;
	xor.b32  	%r945, %r944, %r980;
	shl.b32 	%r946, %r941, 4;
	shl.b32 	%r947, %r945, 1;
	xor.b32  	%r948, %r947, %r946;
	xor.b32  	%r949, %r948, %r945;
	xor.b32  	%r950, %r949, %r941;
	add.s32 	%r951, %r4, %r950;
	shl.b32 	%r952, %r951, 12;
	shl.b32 	%r953, %r934, 16;
	shr.u32 	%r954, %r943, 8;
	xor.b32  	%r955, %r953, %r954;
	xor.b32  	%r956, %r955, %r925;
	cvta.to.global.u64 	%rd31, %rd10;
	shl.b64 	%rd32, %rd2, 2;
	add.s64 	%rd33, %rd31, %rd32;
	st.global.u32 	[%rd33], %r956;
	add.s32 	%r957, %r952, 1643200512;
	shr.u32 	%r958, %r925, 4;
	xor.b32  	%r959, %r958, %r957;
	xor.b32  	%r960, %r959, %r934;
	cvta.to.global.u64 	%rd34, %rd11;
	add.s64 	%rd35, %rd34, %rd32;
	st.global.u32 	[%rd35], %r960;
$L__BB1_117:
	ret;

}


// ===== COMPILED SASS (sm_100) =====

	.target	sm_100

	.elftype	@"ET_EXEC"


//--------------------- .note.nv.tkinfo           --------------------------
	.section	.note.nv.tkinfo,"",@"SHT_NOTE"
	.sectionflags	@"SHF_NOTE_NV_TKINFO"
	.tkinfo
        /*0018*/ 	.word	0x00000002
        /*0030*/ 	.string	""
        /*0030*/ 	.string	"ptxas"
        /*0030*/ 	.string	"Cuda compilation tools, release 13.0, V13.0.88"
        /*0030*/ 	.string	"Build cuda_13.0.r13.0/compiler.36424714_0"
        /*0030*/ 	.string	"-arch sm_100 -m 64 "



//--------------------- .note.nv.cuinfo           --------------------------
	.section	.note.nv.cuinfo,"",@"SHT_NOTE"
	.sectionflags	@"SHF_NOTE_NV_CUINFO"
        /*0018*/ 	.short	0x0002
        /*001a*/ 	.short	0x0064
        /*001c*/ 	.short	0x0082
	.zero		2


//--------------------- .nv.info                  --------------------------
	.section	.nv.info,"",@"SHT_CUDA_INFO"
	.align	4


	//----- nvinfo : EIATTR_REGCOUNT
	.align		4
        /*0000*/ 	.byte	0x04, 0x2f
        /*0002*/ 	.short	(.L_10 - .L_9)
	.align		4
.L_9:
        /*0004*/ 	.word	index@(_Z38calculate_multi_dataset_std_dev_kernelPPcPPiS2_S1_S1_iPjS3_Pdi)
        /*0008*/ 	.word	0x00000028


	//----- nvinfo : EIATTR_FRAME_SIZE
	.align		4
.L_10:
        /*000c*/ 	.byte	0x04, 0x11
        /*000e*/ 	.short	(.L_12 - .L_11)
	.align		4
.L_11:
        /*0010*/ 	.word	index@($__internal_1_$__cuda_sm20_dsqrt_rn_f64_mediumpath_v1)
        /*0014*/ 	.word	0x00004e20


	//----- nvinfo : EIATTR_FRAME_SIZE
	.align		4
.L_12:
        /*0018*/ 	.byte	0x04, 0x11
        /*001a*/ 	.short	(.L_14 - .L_13)
	.align		4
.L_13:
        /*001c*/ 	.word	index@($__internal_0_$__cuda_sm20_div_rn_f64_full)
        /*0020*/ 	.word	0x00004e20


	//----- nvinfo : EIATTR_FRAME_SIZE
	.align		4
.L_14:
        /*0024*/ 	.byte	0x04, 0x11
        /*0026*/ 	.short	(.L_16 - .L_15)
	.align		4
.L_15:
        /*0028*/ 	.word	index@(_Z38calculate_multi_dataset_std_dev_kernelPPcPPiS2_S1_S1_iPjS3_Pdi)
        /*002c*/ 	.word	0x00004e20


	//----- nvinfo : EIATTR_REGCOUNT
	.align		4
.L_16:
        /*0030*/ 	.byte	0x04, 0x2f
        /*0032*/ 	.short	(.L_18 - .L_17)
	.align		4
.L_17:
        /*0034*/ 	.word	index@(_Z21generate_seeds_kernelPjS_iy)
        /*0038*/ 	.word	0x0000001f


	//----- nvinfo : EIATTR_FRAME_SIZE
	.align		4
.L_18:
        /*003c*/ 	.byte	0x04, 0x11
        /*003e*/ 	.short	(.L_20 - .L_19)
	.align		4
.L_19:
        /*0040*/ 	.word	index@(_Z21generate_seeds_kernelPjS_iy)
        /*0044*/ 	.word	0x00000030


	//----- nvinfo : EIATTR_MIN_STACK_SIZE
	.align		4
.L_20:
        /*0048*/ 	.byte	0x04, 0x12
        /*004a*/ 	.short	(.L_22 - .L_21)
	.align		4
.L_21:
        /*004c*/ 	.word	index@(_Z21generate_seeds_kernelPjS_iy)
        /*0050*/ 	.word	0x00000030


	//----- nvinfo : EIATTR_MIN_STACK_SIZE
	.align		4
.L_22:
        /*0054*/ 	.byte	0x04, 0x12
        /*0056*/ 	.short	(.L_24 - .L_23)
	.align		4
.L_23:
        /*0058*/ 	.word	index@(_Z38calculate_multi_dataset_std_dev_kernelPPcPPiS2_S1_S1_iPjS3_Pdi)
        /*005c*/ 	.word	0x00004e20
.L_24:


//--------------------- .nv.compat                --------------------------
	.section	.nv.compat,"",@"SHT_CUDA_COMPAT_INFO"
	.align	4
        /*0000*/ 	.byte	0x02, 0x09, 0x00, 0x00, 0x02, 0x02, 0x01, 0x00, 0x02, 0x05, 0x05, 0x00, 0x03, 0x07, 0x01, 0x01
        /*0010*/ 	.byte	0x02, 0x03, 0x00, 0x00, 0x02, 0x06, 0x01, 0x00, 0x04, 0x0b, 0x08, 0x00, 0x01, 0x00, 0x00, 0x00
        /*0020*/ 	.byte	0x00, 0x00, 0x00, 0x00


//--------------------- .nv.info._Z21generate_seeds_kernelPjS_iy --------------------------
	.section	.nv.info._Z21generate_seeds_kernelPjS_iy,"",@"SHT_CUDA_INFO"
	.sectionflags	@""
	.align	4


	//----- nvinfo : EIATTR_CUDA_API_VERSION
	.align		4
        /*0000*/ 	.byte	0x04, 0x37
        /*0002*/ 	.short	(.L_26 - .L_25)
.L_25:
        /*0004*/ 	.word	0x00000082


	//----- nvinfo : EIATTR_KPARAM_INFO
	.align		4
.L_26:
        /*0008*/ 	.byte	0x04, 0x17
        /*000a*/ 	.short	(.L_28 - .L_27)
.L_27:
        /*000c*/ 	.word	0x00000000
        /*0010*/ 	.short	0x0003
        /*0012*/ 	.short	0x0018
        /*0014*/ 	.byte	0x00, 0xf0, 0x21, 0x00


	//----- nvinfo : EIATTR_KPARAM_INFO
	.align		4
.L_28:
        /*0018*/ 	.byte	0x04, 0x17
        /*001a*/ 	.short	(.L_30 - .L_29)
.L_29:
        /*001c*/ 	.word	0x00000000
        /*0020*/ 	.short	0x0002
        /*0022*/ 	.short	0x0010
        /*0024*/ 	.byte	0x00, 0xf0, 0x11, 0x00


	//----- nvinfo : EIATTR_KPARAM_INFO
	.align		4
.L_30:
        /*0028*/ 	.byte	0x04, 0x17
        /*002a*/ 	.short	(.L_32 - .L_31)
.L_31:
        /*002c*/ 	.word	0x00000000
        /*0030*/ 	.short	0x0001
        /*0032*/ 	.short	0x0008
        /*0034*/ 	.byte	0x00, 0xf5, 0x21, 0x00


	//----- nvinfo : EIATTR_KPARAM_INFO
	.align		4
.L_32:
        /*0038*/ 	.byte	0x04, 0x17
        /*003a*/ 	.short	(.L_34 - .L_33)
.L_33:
        /*003c*/ 	.word	0x00000000
        /*0040*/ 	.short	0x0000
        /*0042*/ 	.short	0x0000
        /*0044*/ 	.byte	0x00, 0xf5, 0x21, 0x00


	//----- nvinfo : EIATTR_SPARSE_MMA_MASK
	.align		4
.L_34:
        /*0048*/ 	.byte	0x03, 0x50
        /*004a*/ 	.short	0x0000


	//----- nvinfo : EIATTR_MAXREG_COUNT
	.align		4
        /*004c*/ 	.byte	0x03, 0x1b
        /*004e*/ 	.short	0x00ff


	//----- nvinfo : EIATTR_MERCURY_ISA_VERSION
	.align		4
        /*0050*/ 	.byte	0x03, 0x5f
        /*0052*/ 	.short	0x0101


	//----- nvinfo : EIATTR_VRC_CTA_INIT_COUNT
	.align		4
        /*0054*/ 	.byte	0x02, 0x4a
	.zero		1
	.zero		1


	//----- nvinfo : EIATTR_EXIT_INSTR_OFFSETS
	.align		4
        /*0058*/ 	.byte	0x04, 0x1c
        /*005a*/ 	.short	(.L_36 - .L_35)


	//   ....[0]....
.L_35:
        /*005c*/ 	.word	0x00000080


	//   ....[1]....
        /*0060*/ 	.word	0x00002a50


	//----- nvinfo : EIATTR_CRS_STACK_SIZE
	.align		4
.L_36:
        /*0064*/ 	.byte	0x04, 0x1e
        /*0066*/ 	.short	(.L_38 - .L_37)
.L_37:
        /*0068*/ 	.word	0x00000000


	//----- nvinfo : EIATTR_CBANK_PARAM_SIZE
	.align		4
.L_38:
        /*006c*/ 	.byte	0x03, 0x19
        /*006e*/ 	.short	0x0020


	//----- nvinfo : EIATTR_PARAM_CBANK
	.align		4
        /*0070*/ 	.byte	0x04, 0x0a
        /*0072*/ 	.short	(.L_40 - .L_39)
	.align		4
.L_39:
        /*0074*/ 	.word	index@(.nv.constant0._Z21generate_seeds_kernelPjS_iy)
        /*0078*/ 	.short	0x0380
        /*007a*/ 	.short	0x0020


	//----- nvinfo : EIATTR_SW_WAR
	.align		4
.L_40:
        /*007c*/ 	.byte	0x04, 0x36
        /*007e*/ 	.short	(.L_42 - .L_41)
.L_41:
        /*0080*/ 	.word	0x00000008
.L_42:


//--------------------- .nv.info._Z38calculate_multi_dataset_std_dev_kernelPPcPPiS2_S1_S1_iPjS3_Pdi --------------------------
	.section	.nv.info._Z38calculate_multi_dataset_std_dev_kernelPPcPPiS2_S1_S1_iPjS3_Pdi,"",@"SHT_CUDA_INFO"
	.sectionflags	@""
	.align	4


	//----- nvinfo : EIATTR_CUDA_API_VERSION
	.align		4
        /*0000*/ 	.byte	0x04, 0x37
        /*0002*/ 	.short	(.L_44 - .L_43)
.L_43:
        /*0004*/ 	.word	0x00000082


	//----- nvinfo : EIATTR_KPARAM_INFO
	.align		4
.L_44:
        /*0008*/ 	.byte	0x04, 0x17
        /*000a*/ 	.short	(.L_46 - .L_45)
.L_45:
        /*000c*/ 	.word	0x00000000
        /*0010*/ 	.short	0x0009
        /*0012*/ 	.short	0x0048
        /*0014*/ 	.byte	0x00, 0xf0, 0x11, 0x00


	//----- nvinfo : EIATTR_KPARAM_INFO
	.align		4
.L_46:
        /*0018*/ 	.byte	0x04, 0x17
        /*001a*/ 	.short	(.L_48 - .L_47)
.L_47:
        /*001c*/ 	.word	0x00000000
        /*0020*/ 	.short	0x0008
        /*0022*/ 	.short	0x0040
        /*0024*/ 	.byte	0x00, 0xf5, 0x21, 0x00


	//----- nvinfo : EIATTR_KPARAM_INFO
	.align		4
.L_48:
        /*0028*/ 	.byte	0x04, 0x17
        /*002a*/ 	.short	(.L_50 - .L_49)
.L_49:
        /*002c*/ 	.word	0x00000000
        /*0030*/ 	.short	0x0007
        /*0032*/ 	.short	0x0038
        /*0034*/ 	.byte	0x00, 0xf5, 0x21, 0x00


	//----- nvinfo : EIATTR_KPARAM_INFO
	.align		4
.L_50:
        /*0038*/ 	.byte	0x04, 0x17
        /*003a*/ 	.short	(.L_52 - .L_51)
.L_51:
        /*003c*/ 	.word	0x00000000
        /*0040*/ 	.short	0x0006
        /*0042*/ 	.short	0x0030
        /*0044*/ 	.byte	0x00, 0xf5, 0x21, 0x00


	//----- nvinfo : EIATTR_KPARAM_INFO
	.align		4
.L_52:
        /*0048*/ 	.byte	0x04, 0x17
        /*004a*/ 	.short	(.L_54 - .L_53)
.L_53:
        /*004c*/ 	.word	0x00000000
        /*0050*/ 	.short	0x0005
        /*0052*/ 	.short	0x0028
        /*0054*/ 	.byte	0x00, 0xf0, 0x11, 0x00


	//----- nvinfo : EIATTR_KPARAM_INFO
	.align		4
.L_54:
        /*0058*/ 	.byte	0x04, 0x17
        /*005a*/ 	.short	(.L_56 - .L_55)
.L_55:
        /*005c*/ 	.word	0x00000000
        /*0060*/ 	.short	0x0004
        /*0062*/ 	.short	0x0020
        /*0064*/ 	.byte	0x00, 0xf5, 0x21, 0x00


	//----- nvinfo : EIATTR_KPARAM_INFO
	.align		4
.L_56:
        /*0068*/ 	.byte	0x04, 0x17
        /*006a*/ 	.short	(.L_58 - .L_57)
.L_57:
        /*006c*/ 	.word	0x00000000
        /*0070*/ 	.short	0x0003
        /*0072*/ 	.short	0x0018
        /*0074*/ 	.byte	0x00, 0xf5, 0x21, 0x00


	//----- nvinfo : EIATTR_KPARAM_INFO
	.align		4
.L_58:
        /*0078*/ 	.byte	0x04, 0x17
        /*007a*/ 	.short	(.L_60 - .L_59)
.L_59:
        /*007c*/ 	.word	0x00000000
        /*0080*/ 	.short	0x0002
        /*0082*/ 	.short	0x0010
        /*0084*/ 	.byte	0x00, 0xf5, 0x21, 0x00


	//----- nvinfo : EIATTR_KPARAM_INFO
	.align		4
.L_60:
        /*0088*/ 	.byte	0x04, 0x17
        /*008a*/ 	.short	(.L_62 - .L_61)
.L_61:
        /*008c*/ 	.word	0x00000000
        /*0090*/ 	.short	0x0001
        /*0092*/ 	.short	0x0008
        /*0094*/ 	.byte	0x00, 0xf5, 0x21, 0x00


	//----- nvinfo : EIATTR_KPARAM_INFO
	.align		4
.L_62:
        /*0098*/ 	.byte	0x04, 0x17
        /*009a*/ 	.short	(.L_64 - .L_63)
.L_63:
        /*009c*/ 	.word	0x00000000
        /*00a0*/ 	.short	0x0000
        /*00a2*/ 	.short	0x0000
        /*00a4*/ 	.byte	0x00, 0xf5, 0x21, 0x00


	//----- nvinfo : EIATTR_SPARSE_MMA_MASK
	.align		4
.L_64:
        /*00a8*/ 	.byte	0x03, 0x50
        /*00aa*/ 	.short	0x0000


	//----- nvinfo : EIATTR_MAXREG_COUNT
	.align		4
        /*00ac*/ 	.byte	0x03, 0x1b
        /*00ae*/ 	.short	0x00ff


	//----- nvinfo : EIATTR_MERCURY_ISA_VERSION
	.align		4
        /*00b0*/ 	.byte	0x03, 0x5f
        /*00b2*/ 	.short	0x0101


	//----- nvinfo : EIATTR_VRC_CTA_INIT_COUNT
	.align		4
        /*00b4*/ 	.byte	0x02, 0x4a
	.zero		1
	.zero		1


	//----- nvinfo : EIATTR_EXIT_INSTR_OFFSETS
	.align		4
        /*00b8*/ 	.byte	0x04, 0x1c
        /*00ba*/ 	.short	(.L_66 - .L_65)


	//   ....[0]....
.L_65:
        /*00bc*/ 	.word	0x00000080


	//   ....[1]....
        /*00c0*/ 	.word	0x00002310


	//----- nvinfo : EIATTR_CRS_STACK_SIZE
	.align		4
.L_66:
        /*00c4*/ 	.byte	0x04, 0x1e
        /*00c6*/ 	.short	(.L_68 - .L_67)
.L_67:
        /*00c8*/ 	.word	0x00000000


	//----- nvinfo : EIATTR_CBANK_PARAM_SIZE
	.align		4
.L_68:
        /*00cc*/ 	.byte	0x03, 0x19
        /*00ce*/ 	.short	0x004c


	//----- nvinfo : EIATTR_PARAM_CBANK
	.align		4
        /*00d0*/ 	.byte	0x04, 0x0a
        /*00d2*/ 	.short	(.L_70 - .L_69)
	.align		4
.L_69:
        /*00d4*/ 	.word	index@(.nv.constant0._Z38calculate_multi_dataset_std_dev_kernelPPcPPiS2_S1_S1_iPjS3_Pdi)
        /*00d8*/ 	.short	0x0380
        /*00da*/ 	.short	0x004c


	//----- nvinfo : EIATTR_SW_WAR
	.align		4
.L_70:
        /*00dc*/ 	.byte	0x04, 0x36
        /*00de*/ 	.short	(.L_72 - .L_71)
.L_71:
        /*00e0*/ 	.word	0x00000008
.L_72:


//--------------------- .nv.callgraph             --------------------------
	.section	.nv.callgraph,"",@"SHT_CUDA_CALLGRAPH"
	.align	4
	.sectionentsize	8
	.align		4
        /*0000*/ 	.word	0x00000000
	.align		4
        /*0004*/ 	.word	0xffffffff
	.align		4
        /*0008*/ 	.word	0x00000000
	.align		4
        /*000c*/ 	.word	0xfffffffe
	.align		4
        /*0010*/ 	.word	0x00000000
	.align		4
        /*0014*/ 	.word	0xfffffffd
	.align		4
        /*0018*/ 	.word	0x00000000
	.align		4
        /*001c*/ 	.word	0xfffffffc


//--------------------- .nv.constant4             --------------------------
	.section	.nv.constant4,"a",@progbits
	.align	8
	.align		8
.nv.constant4:
        /*0000*/ 	.dword	precalc_xorwow_matrix
	.align		8
        /*0008*/ 	.dword	precalc_xorwow_offset_matrix
	.align		8
        /*0010*/ 	.dword	mrg32k3aM1
	.align		8
        /*0018*/ 	.dword	mrg32k3aM2
	.align		8
        /*0020*/ 	.dword	mrg32k3aM1SubSeq
	.align		8
        /*0028*/ 	.dword	mrg32k3aM2SubSeq
	.align		8
        /*0030*/ 	.dword	mrg32k3aM1Seq
	.align		8
        /*0038*/ 	.dword	mrg32k3aM2Seq


//--------------------- .nv.constant3             --------------------------
	.section	.nv.constant3,"a",@progbits
	.align	8
.nv.constant3:
	.type		__cr_lgamma_table,@object
	.size		__cr_lgamma_table,(.L_8 - __cr_lgamma_table)
__cr_lgamma_table:
        /*0000*/ 	.byte	0x00, 0x00, 0x00, 0x00, 0x00, 0x00, 0x00, 0x00, 0x00, 0x00, 0x00, 0x00, 0x00, 0x00, 0x00, 0x00
        /*0010*/ 	.byte	0xef, 0x39, 0xfa, 0xfe, 0x42, 0x2e, 0xe6, 0x3f, 0x02, 0x20, 0x2a, 0xfa, 0x0b, 0xab, 0xfc, 0x3f
        /*0020*/ 	.byte	0xf9, 0x2c, 0x92, 0x7c, 0xa7, 0x6c, 0x09, 0x40, 0xc9, 0x79, 0x44, 0x3c, 0x64, 0x26, 0x13, 0x40
        /*0030*/ 	.byte	0xca, 0x01, 0xcf, 0x3a, 0x27, 0x51, 0x1a, 0x40, 0x30, 0xcc, 0x2d, 0xf3, 0xe1, 0x0c, 0x21, 0x40
        /*0040*/ 	.byte	0x0d, 0xb7, 0xfc, 0x82, 0x8e, 0x35, 0x25, 0x40
.L_8:


//--------------------- .text._Z21generate_seeds_kernelPjS_iy --------------------------
	.section	.text._Z21generate_seeds_kernelPjS_iy,"ax",@progbits
	.align	128
        .global         _Z21generate_seeds_kernelPjS_iy
        .type           _Z21generate_seeds_kernelPjS_iy,@function
        .size           _Z21generate_seeds_kernelPjS_iy,(.L_x_48 - _Z21generate_seeds_kernelPjS_iy)
        .other          _Z21generate_seeds_kernelPjS_iy,@"STO_CUDA_ENTRY STV_DEFAULT"
_Z21generate_seeds_kernelPjS_iy:
.text._Z21generate_seeds_kernelPjS_iy:
[----:B------:R-:W0:Y:S01]  /*0000*/  LDC R1, c[0x0][0x37c] ;  /* 0x0000df00ff017b82 */ /* 0x000e220000000800 */
[----:B------:R-:W1:Y:S01]  /*0010*/  S2R R5, SR_CTAID.X ;  /* 0x0000000000057919 */ /* 0x000e620000002500 */
[----:B------:R-:W1:Y:S01]  /*0020*/  LDCU UR4, c[0x0][0x360] ;  /* 0x00006c00ff0477ac */ /* 0x000e620008000800 */
[----:B0-----:R-:W-:Y:S01]  /*0030*/  VIADD R1, R1, 0xffffffd0 ;  /* 0xffffffd001017836 */ /* 0x001fe20000000000 */
[----:B------:R-:W1:Y:S01]  /*0040*/  S2R R2, SR_TID.X ;  /* 0x0000000000027919 */ /* 0x000e620000002100 */
[----:B------:R-:W0:Y:S01]  /*0050*/  LDCU UR5, c[0x0][0x390] ;  /* 0x00007200ff0577ac */ /* 0x000e220008000800 */
[----:B-1----:R-:W-:-:S05]  /*0060*/  IMAD R14, R5, UR4, R2 ;  /* 0x00000004050e7c24 */ /* 0x002fca000f8e0202 */
[----:B0-----:R-:W-:-:S13]  /*0070*/  ISETP.GE.AND P0, PT, R14, UR5, PT ;  /* 0x000000050e007c0c */ /* 0x001fda000bf06270 */
[----:B------:R-:W-:Y:S05]  /*0080*/  @P0 EXIT ;  /* 0x000000000000094d */ /* 0x000fea0003800000 */
[----:B------:R-:W0:Y:S01]  /*0090*/  LDCU.64 UR4, c[0x0][0x398] ;  /* 0x00007300ff0477ac */ /* 0x000e220008000a00 */
[----:B------:R-:W-:Y:S01]  /*00a0*/  IMAD R2, R2, 0x3e8, RZ ;  /* 0x000003e802027824 */ /* 0x000fe200078e02ff */
[----:B------:R-:W-:Y:S01]  /*00b0*/  SHF.R.S32.HI R15, RZ, 0x1f, R14 ;  /* 0x0000001fff0f7819 */ /* 0x000fe2000001140e */
[----:B------:R-:W-:Y:S01]  /*00c0*/  IMAD.MOV.U32 R3, RZ, RZ, RZ ;  /* 0x000000ffff037224 */ /* 0x000fe200078e00ff */
[----:B------:R-:W-:Y:S01]  /*00d0*/  BSSY.RECONVERGENT B0, `(.L_x_0) ;  /* 0x000026b000007945 */ /* 0x000fe20003800200 */
[----:B------:R-:W-:Y:S01]  /*00e0*/  IMAD.WIDE.U32 R2, R5, 0xf4240, R2 ;  /* 0x000f424005027825 */ /* 0x000fe200078e0002 */
[----:B0-----:R-:W-:Y:S02]  /*00f0*/  USHF.R.U32.HI UR6, URZ, 0x10, UR5 ;  /* 0x00000010ff067899 */ /* 0x001fe40008011605 */
[----:B------:R-:W-:Y:S01]  /*0100*/  IADD3 R2, P0, PT, R2, UR4, RZ ;  /* 0x0000000402027c10 */ /* 0x000fe2000ff1e0ff */
[----:B------:R-:W-:-:S03]  /*0110*/  USHF.R.U64 UR4, UR4, 0x10, UR5 ;  /* 0x0000001004047899 */ /* 0x000fc60008001205 */
[----:B------:R-:W-:Y:S01]  /*0120*/  IADD3.X R3, PT, PT, R3, UR5, RZ, P0, !PT ;  /* 0x0000000503037c10 */ /* 0x000fe200087fe4ff */
[C---:B------:R-:W-:Y:S01]  /*0130*/  IMAD R0, R14.reuse, UR6, RZ ;  /* 0x000000060e007c24 */ /* 0x040fe2000f8e02ff */
[----:B------:R-:W-:-:S03]  /*0140*/  ISETP.NE.AND P0, PT, R14, RZ, PT ;  /* 0x000000ff0e00720c */ /* 0x000fc60003f05270 */
[----:B------:R-:W-:Y:S01]  /*0150*/  IMAD R5, R15, UR4, R0 ;  /* 0x000000040f057c24 */ /* 0x000fe2000f8e0200 */
[----:B------:R-:W0:Y:S01]  /*0160*/  LDCU.64 UR6, c[0x0][0x358] ;  /* 0x00006b00ff0677ac */ /* 0x000e220008000a00 */
[----:B------:R-:W-:-:S04]  /*0170*/  IMAD.WIDE.U32 R2, R14, UR4, R2 ;  /* 0x000000040e027c25 */ /* 0x000fc8000f8e0002 */
[----:B------:R-:W-:Y:S01]  /*0180*/  IMAD.IADD R0, R3, 0x1, R5 ;  /* 0x0000000103007824 */ /* 0x000fe200078e0205 */
[----:B------:R-:W-:-:S04]  /*0190*/  LOP3.LUT R2, R2, 0xaad26b49, RZ, 0x3c, !PT ;  /* 0xaad26b4902027812 */ /* 0x000fc800078e3cff */
[----:B------:R-:W-:Y:S01]  /*01a0*/  LOP3.LUT R0, R0, 0xf7dcefdd, RZ, 0x3c, !PT ;  /* 0xf7dcefdd00007812 */ /* 0x000fe200078e3cff */
[----:B------:R-:W-:-:S04]  /*01b0*/  IMAD R2, R2, 0x4182bed5, RZ ;  /* 0x4182bed502027824 */ /* 0x000fc800078e02ff */
[----:B------:R-:W-:Y:S01]  /*01c0*/  IMAD R9, R0, -0x658354e5, RZ ;  /* 0x9a7cab1b00097824 */ /* 0x000fe200078e02ff */
[C---:B------:R-:W-:Y:S01]  /*01d0*/  LOP3.LUT R4, R2.reuse, 0x159a55e5, RZ, 0x3c, !PT ;  /* 0x159a55e502047812 */ /* 0x040fe200078e3cff */
[C---:B------:R-:W-:Y:S02]  /*01e0*/  VIADD R7, R2.reuse, 0x75bcd15 ;  /* 0x075bcd1502077836 */ /* 0x040fe40000000000 */
[C---:B------:R-:W-:Y:S01]  /*01f0*/  VIADD R3, R2.reuse, 0x583f19 ;  /* 0x00583f1902037836 */ /* 0x040fe20000000000 */
[----:B------:R-:W-:Y:S01]  /*0200*/  IADD3 R6, PT, PT, R2, 0x64f0c9, R9 ;  /* 0x0064f0c902067810 */ /* 0x000fe20007ffe009 */
[C---:B------:R-:W-:Y:S01]  /*0210*/  VIADD R5, R9.reuse, 0x1f123bb5 ;  /* 0x1f123bb509057836 */ /* 0x040fe20000000000 */
[----:B------:R-:W-:-:S03]  /*0220*/  LOP3.LUT R2, R9, 0x5491333, RZ, 0x3c, !PT ;  /* 0x0549133309027812 */ /* 0x000fc600078e3cff */
[----:B------:R1:W-:Y:S04]  /*0230*/  STL.64 [R1], R6 ;  /* 0x0000000601007387 */ /* 0x0003e80000100a00 */
[----:B------:R1:W-:Y:S04]  /*0240*/  STL.64 [R1+0x8], R4 ;  /* 0x0000080401007387 */ /* 0x0003e80000100a00 */
[----:B------:R1:W-:Y:S01]  /*0250*/  STL.64 [R1+0x10], R2 ;  /* 0x0000100201007387 */ /* 0x0003e20000100a00 */
[----:B0-----:R-:W-:Y:S05]  /*0260*/  @!P0 BRA `(.L_x_1) ;  /* 0x0000002400448947 */ /* 0x001fea0003800000 */
[----:B------:R-:W-:Y:S02]  /*0270*/  IMAD.MOV.U32 R13, RZ, RZ, RZ ;  /* 0x000000ffff0d7224 */ /* 0x000fe400078e00ff */
[----:B------:R-:W-:-:S07]  /*0280*/  IMAD.MOV.U32 R12, RZ, RZ, R14 ;  /* 0x000000ffff0c7224 */ /* 0x000fce00078e000e */
.L_x_10:
[----:B------:R-:W-:Y:S01]  /*0290*/  LOP3.LUT R0, R12, 0x3, RZ, 0xc0, !PT ;  /* 0x000000030c007812 */ /* 0x000fe200078ec0ff */
[----:B------:R-:W-:Y:S03]  /*02a0*/  BSSY.RECONVERGENT B1, `(.L_x_2) ;  /* 0x0000247000017945 */ /* 0x000fe60003800200 */
[----:B------:R-:W-:-:S04]  /*02b0*/  ISETP.NE.U32.AND P0, PT, R0, RZ, PT ;  /* 0x000000ff0000720c */ /* 0x000fc80003f05070 */
[----:B------:R-:W-:-:S13]  /*02c0*/  ISETP.NE.AND.EX P0, PT, RZ, RZ, PT, P0 ;  /* 0x000000ffff00720c */ /* 0x000fda0003f05300 */
[----:B0-----:R-:W-:Y:S05]  /*02d0*/  @!P0 BRA `(.L_x_3) ;  /* 0x00000024000c8947 */ /* 0x001fea0003800000 */
[----:B------:R-:W0:Y:S01]  /*02e0*/  LDC.64 R8, c[0x4][RZ] ;  /* 0x01000000ff087b82 */ /* 0x000e220000000a00 */
[----:B------:R-:W-:Y:S01]  /*02f0*/  IMAD.MOV.U32 R0, RZ, RZ, RZ ;  /* 0x000000ffff007224 */ /* 0x000fe200078e00ff */
[----:B-1----:R-:W-:Y:S02]  /*0300*/  CS2R R2, SRZ ;  /* 0x0000000000027805 */ /* 0x002fe4000001ff00 */
[----:B------:R-:W-:Y:S01]  /*0310*/  CS2R R4, SRZ ;  /* 0x0000000000047805 */ /* 0x000fe2000001ff00 */
[----:B------:R-:W-:Y:S02]  /*0320*/  IMAD.MOV.U32 R7, RZ, RZ, RZ ;  /* 0x000000ffff077224 */ /* 0x000fe400078e00ff */
[----:B0-----:R-:W-:-:S07]  /*0330*/  IMAD.WIDE.U32 R8, R13, 0xc80, R8 ;  /* 0x00000c800d087825 */ /* 0x001fce00078e0008 */
.L_x_5:
[----:B------:R-:W-:-:S06]  /*0340*/  IMAD R16, R0, 0x4, R1 ;  /* 0x0000000400107824 */ /* 0x000fcc00078e0201 */
[----:B------:R-:W5:Y:S01]  /*0350*/  LDL R16, [R16+0x4] ;  /* 0x0000040010107983 */ /* 0x000f620000100800 */
[----:B------:R-:W-:-:S05]  /*0360*/  UMOV UR4, URZ ;  /* 0x000000ff00047c82 */ /* 0x000fca0008000000 */
.L_x_4:
[----:B-----5:R-:W-:Y:S01]  /*0370*/  SHF.R.U32.HI R21, RZ, UR4, R16 ;  /* 0x00000004ff157c19 */ /* 0x020fe20008011610 */
[----:B------:R-:W-:-:S03]  /*0380*/  IMAD.SHL.U32 R10, R0, 0x20, RZ ;  /* 0x00000020000a7824 */ /* 0x000fc600078e00ff */
[----:B------:R-:W-:Y:S01]  /*0390*/  LOP3.LUT R11, R21, 0x1, RZ, 0xc0, !PT ;  /* 0x00000001150b7812 */ /* 0x000fe200078ec0ff */
[----:B------:R-:W-:-:S03]  /*03a0*/  VIADD R10, R10, UR4 ;  /* 0x000000040a0a7c36 */ /* 0x000fc60008000000 */
[----:B------:R-:W-:Y:S01]  /*03b0*/  ISETP.NE.U32.AND P0, PT, R11, 0x1, PT ;  /* 0x000000010b00780c */ /* 0x000fe20003f05070 */
[----:B------:R-:W-:-:S03]  /*03c0*/  IMAD R11, R10, 0x5, RZ ;  /* 0x000000050a0b7824 */ /* 0x000fc600078e02ff */
[----:B------:R-:W-:Y:S01]  /*03d0*/  R2P PR, R21, 0x7e ;  /* 0x0000007e15007804 */ /* 0x000fe20000000000 */
[----:B------:R-:W-:-:S08]  /*03e0*/  IMAD.WIDE.U32 R10, R11, 0x4, R8 ;  /* 0x000000040b0a7825 */ /* 0x000fd000078e0008 */
[----:B------:R-:W2:Y:S04]  /*03f0*/  @!P0 LDG.E R20, desc[UR6][R10.64+0x10] ;  /* 0x000010060a148981 */ /* 0x000ea8000c1e1900 */
[----:B------:R-:W3:Y:S04]  /*0400*/  @P1 LDG.E R22, desc[UR6][R10.64+0x24] ;  /* 0x000024060a161981 */ /* 0x000ee8000c1e1900 */
[----:B------:R-:W4:Y:S04]  /*0410*/  @P2 LDG.E R24, desc[UR6][R10.64+0x38] ;  /* 0x000038060a182981 */ /* 0x000f28000c1e1900 */
[----:B------:R-:W4:Y:S04]  /*0420*/  @P3 LDG.E R26, desc[UR6][R10.64+0x4c] ;  /* 0x00004c060a1a3981 */ /* 0x000f28000c1e1900 */
[----:B------:R-:W4:Y:S04]  /*0430*/  @P4 LDG.E R28, desc[UR6][R10.64+0x60] ;  /* 0x000060060a1c4981 */ /* 0x000f28000c1e1900 */
[----:B------:R-:W4:Y:S04]  /*0440*/  @!P0 LDG.E R18, desc[UR6][R10.64] ;  /* 0x000000060a128981 */ /* 0x000f28000c1e1900 */
[----:B------:R-:W4:Y:S04]  /*0450*/  @!P0 LDG.E R17, desc[UR6][R10.64+0x4] ;  /* 0x000004060a118981 */ /* 0x000f28000c1e1900 */
[----:B------:R-:W4:Y:S04]  /*0460*/  @P5 LDG.E R19, desc[UR6][R10.64+0x74] ;  /* 0x000074060a135981 */ /* 0x000f28000c1e1900 */
[----:B------:R-:W4:Y:S04]  /*0470*/  @P1 LDG.E R23, desc[UR6][R10.64+0x20] ;  /* 0x000020060a171981 */ /* 0x000f28000c1e1900 */
[----:B------:R-:W4:Y:S01]  /*0480*/  @P3 LDG.E R25, desc[UR6][R10.64+0x48] ;  /* 0x000048060a193981 */ /* 0x000f22000c1e1900 */
[----:B--2---:R-:W-:-:S03]  /*0490*/  @!P0 LOP3.LUT R3, R3, R20, RZ, 0x3c, !PT ;  /* 0x0000001403038212 */ /* 0x004fc600078e3cff */
[----:B------:R-:W2:Y:S01]  /*04a0*/  @P1 LDG.E R20, desc[UR6][R10.64+0x14] ;  /* 0x000014060a141981 */ /* 0x000ea2000c1e1900 */
[----:B---3--:R-:W-:-:S03]  /*04b0*/  @P1 LOP3.LUT R3, R3, R22, RZ, 0x3c, !PT ;  /* 0x0000001603031212 */ /* 0x008fc600078e3cff */
[----:B------:R-:W3:Y:S01]  /*04c0*/  @P1 LDG.E R22, desc[UR6][R10.64+0x1c] ;  /* 0x00001c060a161981 */ /* 0x000ee2000c1e1900 */
[----:B----4-:R-:W-:-:S03]  /*04d0*/  @P2 LOP3.LUT R3, R3, R24, RZ, 0x3c, !PT ;  /* 0x0000001803032212 */ /* 0x010fc600078e3cff */
[----:B------:R-:W4:Y:S01]  /*04e0*/  @P2 LDG.E R24, desc[UR6][R10.64+0x28] ;  /* 0x000028060a182981 */ /* 0x000f22000c1e1900 */
[----:B------:R-:W-:-:S03]  /*04f0*/  @P3 LOP3.LUT R3, R3, R26, RZ, 0x3c, !PT ;  /* 0x0000001a03033212 */ /* 0x000fc600078e3cff */
[----:B------:R-:W3:Y:S01]  /*0500*/  @P6 LDG.E R26, desc[UR6][R10.64+0x88] ;  /* 0x000088060a1a6981 */ /* 0x000ee2000c1e1900 */
[----:B------:R-:W-:Y:S02]  /*0510*/  @P4 LOP3.LUT R3, R3, R28, RZ, 0x3c, !PT ;  /* 0x0000001c03034212 */ /* 0x000fe400078e3cff */
[----:B------:R-:W-:Y:S02]  /*0520*/  @!P0 LOP3.LUT R7, R7, R18, RZ, 0x3c, !PT ;  /* 0x0000001207078212 */ /* 0x000fe400078e3cff */
[----:B------:R-:W3:Y:S01]  /*0530*/  @!P0 LDG.E R18, desc[UR6][R10.64+0x8] ;  /* 0x000008060a128981 */ /* 0x000ee2000c1e1900 */
[----:B------:R-:W-:-:S03]  /*0540*/  @!P0 LOP3.LUT R4, R4, R17, RZ, 0x3c, !PT ;  /* 0x0000001104048212 */ /* 0x000fc600078e3cff */
[----:B------:R-:W3:Y:S01]  /*0550*/  @!P0 LDG.E R17, desc[UR6][R10.64+0xc] ;  /* 0x00000c060a118981 */ /* 0x000ee2000c1e1900 */
[----:B------:R-:W-:-:S03]  /*0560*/  @P5 LOP3.LUT R3, R3, R19, RZ, 0x3c, !PT ;  /* 0x0000001303035212 */ /* 0x000fc600078e3cff */
[----:B------:R-:W3:Y:S01]  /*0570*/  @P1 LDG.E R19, desc[UR6][R10.64+0x18] ;  /* 0x000018060a131981 */ /* 0x000ee2000c1e1900 */
[----:B--2---:R-:W-:-:S03]  /*0580*/  @P1 LOP3.LUT R7, R7, R20, RZ, 0x3c, !PT ;  /* 0x0000001407071212 */ /* 0x004fc600078e3cff */
[----:B------:R-:W2:Y:S01]  /*0590*/  @P3 LDG.E R20, desc[UR6][R10.64+0x3c] ;  /* 0x00003c060a143981 */ /* 0x000ea2000c1e1900 */
[----:B----4-:R-:W-:-:S03]  /*05a0*/  @P2 LOP3.LUT R7, R7, R24, RZ, 0x3c, !PT ;  /* 0x0000001807072212 */ /* 0x010fc600078e3cff */
[----:B------:R-:W4:Y:S01]  /*05b0*/  @P4 LDG.E R24, desc[UR6][R10.64+0x50] ;  /* 0x000050060a184981 */ /* 0x000f22000c1e1900 */
[----:B---3--:R-:W-:-:S03]  /*05c0*/  @!P0 LOP3.LUT R5, R5, R18, RZ, 0x3c, !PT ;  /* 0x0000001205058212 */ /* 0x008fc600078e3cff */
[----:B------:R-:W3:Y:S01]  /*05d0*/  @P2 LDG.E R18, desc[UR6][R10.64+0x30] ;  /* 0x000030060a122981 */ /* 0x000ee2000c1e1900 */
[----:B------:R-:W-:-:S03]  /*05e0*/  @!P0 LOP3.LUT R2, R2, R17, RZ, 0x3c, !PT ;  /* 0x0000001102028212 */ /* 0x000fc600078e3cff */
[----:B------:R-:W3:Y:S01]  /*05f0*/  @P2 LDG.E R17, desc[UR6][R10.64+0x2c] ;  /* 0x00002c060a112981 */ /* 0x000ee2000c1e1900 */
[----:B------:R-:W-:-:S03]  /*0600*/  @P1 LOP3.LUT R4, R4, R19, RZ, 0x3c, !PT ;  /* 0x0000001304041212 */ /* 0x000fc600078e3cff */
[----:B------:R-:W3:Y:S01]  /*0610*/  @P2 LDG.E R19, desc[UR6][R10.64+0x34] ;  /* 0x000034060a132981 */ /* 0x000ee2000c1e1900 */
[----:B------:R-:W-:Y:S02]  /*0620*/  @P1 LOP3.LUT R5, R5, R22, RZ, 0x3c, !PT ;  /* 0x0000001605051212 */ /* 0x000fe400078e3cff */
[----:B------:R-:W-:Y:S01]  /*0630*/  @P1 LOP3.LUT R2, R2, R23, RZ, 0x3c, !PT ;  /* 0x0000001702021212 */ /* 0x000fe200078e3cff */
[----:B------:R-:W3:Y:S04]  /*0640*/  @P3 LDG.E R22, desc[UR6][R10.64+0x44] ;  /* 0x000044060a163981 */ /* 0x000ee8000c1e1900 */
[----:B------:R-:W3:Y:S01]  /*0650*/  @P3 LDG.E R23, desc[UR6][R10.64+0x40] ;  /* 0x000040060a173981 */ /* 0x000ee2000c1e1900 */
[----:B--2---:R-:W-:-:S03]  /*0660*/  @P3 LOP3.LUT R7, R7, R20, RZ, 0x3c, !PT ;  /* 0x0000001407073212 */ /* 0x004fc600078e3cff */
[----:B------:R-:W2:Y:S01]  /*0670*/  @P5 LDG.E R20, desc[UR6][R10.64+0x64] ;  /* 0x000064060a145981 */ /* 0x000ea2000c1e1900 */
[----:B----4-:R-:W-:-:S03]  /*0680*/  @P4 LOP3.LUT R7, R7, R24, RZ, 0x3c, !PT ;  /* 0x0000001807074212 */ /* 0x010fc600078e3cff */
[----:B------:R-:W4:Y:S01]  /*0690*/  @P6 LDG.E R24, desc[UR6][R10.64+0x78] ;  /* 0x000078060a186981 */ /* 0x000f22000c1e1900 */
[----:B---3--:R-:W-:-:S03]  /*06a0*/  @P2 LOP3.LUT R5, R5, R18, RZ, 0x3c, !PT ;  /* 0x0000001205052212 */ /* 0x008fc600078e3cff */
[----:B------:R-:W3:Y:S01]  /*06b0*/  @P4 LDG.E R18, desc[UR6][R10.64+0x58] ;  /* 0x000058060a124981 */ /* 0x000ee2000c1e1900 */
[----:B------:R-:W-:-:S03]  /*06c0*/  @P2 LOP3.LUT R4, R4, R17, RZ, 0x3c, !PT ;  /* 0x0000001104042212 */ /* 0x000fc600078e3cff */
[----:B------:R-:W3:Y:S01]  /*06d0*/  @P4 LDG.E R17, desc[UR6][R10.64+0x54] ;  /* 0x000054060a114981 */ /* 0x000ee2000c1e1900 */
[----:B------:R-:W-:-:S03]  /*06e0*/  @P2 LOP3.LUT R2, R2, R19, RZ, 0x3c, !PT ;  /* 0x0000001302022212 */ /* 0x000fc600078e3cff */
[----:B------:R-:W3:Y:S01]  /*06f0*/  @P4 LDG.E R19, desc[UR6][R10.64+0x5c] ;  /* 0x00005c060a134981 */ /* 0x000ee2000c1e1900 */
[----:B------:R-:W-:Y:S02]  /*0700*/  @P3 LOP3.LUT R5, R5, R22, RZ, 0x3c, !PT ;  /* 0x0000001605053212 */ /* 0x000fe400078e3cff */
[----:B------:R-:W-:Y:S01]  /*0710*/  @P3 LOP3.LUT R2, R2, R25, RZ, 0x3c, !PT ;  /* 0x0000001902023212 */ /* 0x000fe200078e3cff */
[----:B------:R-:W3:Y:S01]  /*0720*/  @P5 LDG.E R22, desc[UR6][R10.64+0x6c] ;  /* 0x00006c060a165981 */ /* 0x000ee2000c1e1900 */
[----:B------:R-:W-:-:S03]  /*0730*/  @P3 LOP3.LUT R4, R4, R23, RZ, 0x3c, !PT ;  /* 0x0000001704043212 */ /* 0x000fc600078e3cff */
[----:B------:R-:W3:Y:S04]  /*0740*/  @P5 LDG.E R23, desc[UR6][R10.64+0x68] ;  /* 0x000068060a175981 */ /* 0x000ee8000c1e1900 */
[----:B------:R-:W3:Y:S01]  /*0750*/  @P5 LDG.E R25, desc[UR6][R10.64+0x70] ;  /* 0x000070060a195981 */ /* 0x000ee2000c1e1900 */
[----:B------:R-:W-:Y:S02]  /*0760*/  LOP3.LUT P0, RZ, R21, 0x80, RZ, 0xc0, !PT ;  /* 0x0000008015ff7812 */ /* 0x000fe4000780c0ff */
[----:B--2---:R-:W-:-:S11]  /*0770*/  @P5 LOP3.LUT R7, R7, R20, RZ, 0x3c, !PT ;  /* 0x0000001407075212 */ /* 0x004fd600078e3cff */
        /* <DEDUP_REMOVED lines=15> */
[----:B------:R-:W-:Y:S02]  /*0870*/  @P6 LOP3.LUT R3, R3, R26, RZ, 0x3c, !PT ;  /* 0x0000001a03036212 */ /* 0x000fe400078e3cff */
[----:B--2---:R-:W-:Y:S02]  /*0880*/  @P0 LOP3.LUT R7, R7, R20, RZ, 0x3c, !PT ;  /* 0x0000001407070212 */ /* 0x004fe400078e3cff */
[----:B----4-:R-:W-:Y:S02]  /*0890*/  @P0 LOP3.LUT R3, R3, R24, RZ, 0x3c, !PT ;  /* 0x0000001803030212 */ /* 0x010fe400078e3cff */
[----:B---3--:R-:W-:Y:S02]  /*08a0*/  @P6 LOP3.LUT R5, R5, R18, RZ, 0x3c, !PT ;  /* 0x0000001205056212 */ /* 0x008fe400078e3cff */
[----:B------:R-:W-:Y:S02]  /*08b0*/  @P6 LOP3.LUT R4, R4, R17, RZ, 0x3c, !PT ;  /* 0x0000001104046212 */ /* 0x000fe400078e3cff */
[----:B------:R-:W-:-:S02]  /*08c0*/  @P6 LOP3.LUT R2, R2, R19, RZ, 0x3c, !PT ;  /* 0x0000001302026212 */ /* 0x000fc400078e3cff */
[----:B------:R-:W-:Y:S02]  /*08d0*/  @P0 LOP3.LUT R5, R5, R22, RZ, 0x3c, !PT ;  /* 0x0000001605050212 */ /* 0x000fe400078e3cff */
[----:B------:R-:W-:Y:S02]  /*08e0*/  @P0 LOP3.LUT R4, R4, R23, RZ, 0x3c, !PT ;  /* 0x0000001704040212 */ /* 0x000fe400078e3cff */
[----:B------:R-:W-:Y:S02]  /*08f0*/  @P0 LOP3.LUT R2, R2, R25, RZ, 0x3c, !PT ;  /* 0x0000001902020212 */ /* 0x000fe400078e3cff */
[----:B------:R-:W-:-:S13]  /*0900*/  R2P PR, R21.B1, 0x7f ;  /* 0x0000007f15007804 */ /* 0x000fda0000001000 */
[----:B------:R-:W2:Y:S04]  /*0910*/  @P0 LDG.E R18, desc[UR6][R10.64+0xa0] ;  /* 0x0000a0060a120981 */ /* 0x000ea8000c1e1900 */
[----:B------:R-:W3:Y:S04]  /*0920*/  @P0 LDG.E R17, desc[UR6][R10.64+0xa4] ;  /* 0x0000a4060a110981 */ /* 0x000ee8000c1e1900 */
[----:B------:R-:W4:Y:S04]  /*0930*/  @P0 LDG.E R20, desc[UR6][R10.64+0xa8] ;  /* 0x0000a8060a140981 */ /* 0x000f28000c1e1900 */
[----:B------:R-:W4:Y:S04]  /*0940*/  @P0 LDG.E R19, desc[UR6][R10.64+0xac] ;  /* 0x0000ac060a130981 */ /* 0x000f28000c1e1900 */
[----:B------:R-:W4:Y:S04]  /*0950*/  @P0 LDG.E R22, desc[UR6][R10.64+0xb0] ;  /* 0x0000b0060a160981 */ /* 0x000f28000c1e1900 */
[----:B------:R-:W4:Y:S04]  /*0960*/  @P1 LDG.E R24, desc[UR6][R10.64+0xb4] ;  /* 0x0000b4060a181981 */ /* 0x000f28000c1e1900 */
[----:B------:R-:W4:Y:S04]  /*0970*/  @P1 LDG.E R26, desc[UR6][R10.64+0xbc] ;  /* 0x0000bc060a1a1981 */ /* 0x000f28000c1e1900 */
[----:B------:R-:W4:Y:S04]  /*0980*/  @P1 LDG.E R23, desc[UR6][R10.64+0xb8] ;  /* 0x0000b8060a171981 */ /* 0x000f28000c1e1900 */
[----:B------:R-:W4:Y:S04]  /*0990*/  @P1 LDG.E R28, desc[UR6][R10.64+0xc4] ;  /* 0x0000c4060a1c1981 */ /* 0x000f28000c1e1900 */
[----:B------:R-:W4:Y:S01]  /*09a0*/  @P1 LDG.E R25, desc[UR6][R10.64+0xc0] ;  /* 0x0000c0060a191981 */ /* 0x000f22000c1e1900 */
[----:B--2---:R-:W-:-:S03]  /*09b0*/  @P0 LOP3.LUT R7, R7, R18, RZ, 0x3c, !PT ;  /* 0x0000001207070212 */ /* 0x004fc600078e3cff */
[----:B------:R-:W2:Y:S01]  /*09c0*/  @P2 LDG.E R18, desc[UR6][R10.64+0xc8] ;  /* 0x0000c8060a122981 */ /* 0x000ea2000c1e1900 */
[----:B---3--:R-:W-:-:S03]  /*09d0*/  @P0 LOP3.LUT R4, R4, R17, RZ, 0x3c, !PT ;  /* 0x0000001104040212 */ /* 0x008fc600078e3cff */
[----:B------:R-:W3:Y:S01]  /*09e0*/  @P2 LDG.E R17, desc[UR6][R10.64+0xcc] ;  /* 0x0000cc060a112981 */ /* 0x000ee2000c1e1900 */
[----:B----4-:R-:W-:-:S03]  /*09f0*/  @P0 LOP3.LUT R5, R5, R20, RZ, 0x3c, !PT ;  /* 0x0000001405050212 */ /* 0x010fc600078e3cff */
[----:B------:R-:W4:Y:S01]  /*0a00*/  @P3 LDG.E R20, desc[UR6][R10.64+0xec] ;  /* 0x0000ec060a143981 */ /* 0x000f22000c1e1900 */
[----:B------:R-:W-:-:S03]  /*0a10*/  @P0 LOP3.LUT R2, R2, R19, RZ, 0x3c, !PT ;  /* 0x0000001302020212 */ /* 0x000fc600078e3cff */
[----:B------:R-:W4:Y:S01]  /*0a20*/  @P2 LDG.E R19, desc[UR6][R10.64+0xd4] ;  /* 0x0000d4060a132981 */ /* 0x000f22000c1e1900 */
[----:B------:R-:W-:Y:S02]  /*0a30*/  @P0 LOP3.LUT R3, R3, R22, RZ, 0x3c, !PT ;  /* 0x0000001603030212 */ /* 0x000fe400078e3cff */
[----:B------:R-:W-:Y:S01]  /*0a40*/  LOP3.LUT P0, RZ, R21, 0x8000, RZ, 0xc0, !PT ;  /* 0x0000800015ff7812 */ /* 0x000fe2000780c0ff */
[----:B------:R-:W4:Y:S01]  /*0a50*/  @P2 LDG.E R22, desc[UR6][R10.64+0xd0] ;  /* 0x0000d0060a162981 */ /* 0x000f22000c1e1900 */
[----:B------:R-:W-:-:S03]  /*0a60*/  @P1 LOP3.LUT R7, R7, R24, RZ, 0x3c, !PT ;  /* 0x0000001807071212 */ /* 0x000fc600078e3cff */
[----:B------:R-:W4:Y:S01]  /*0a70*/  @P3 LDG.E R21, desc[UR6][R10.64+0xe0] ;  /* 0x0000e0060a153981 */ /* 0x000f22000c1e1900 */
[----:B------:R-:W-:-:S03]  /*0a80*/  @P1 LOP3.LUT R5, R5, R26, RZ, 0x3c, !PT ;  /* 0x0000001a05051212 */ /* 0x000fc600078e3cff */
[----:B------:R-:W4:Y:S01]  /*0a90*/  @P2 LDG.E R24, desc[UR6][R10.64+0xd8] ;  /* 0x0000d8060a182981 */ /* 0x000f22000c1e1900 */
[----:B------:R-:W-:-:S03]  /*0aa0*/  @P1 LOP3.LUT R4, R4, R23, RZ, 0x3c, !PT ;  /* 0x0000001704041212 */ /* 0x000fc600078e3cff */
[----:B------:R-:W4:Y:S01]  /*0ab0*/  @P3 LDG.E R26, desc[UR6][R10.64+0xdc] ;  /* 0x0000dc060a1a3981 */ /* 0x000f22000c1e1900 */
[----:B------:R-:W-:-:S03]  /*0ac0*/  @P1 LOP3.LUT R3, R3, R28, RZ, 0x3c, !PT ;  /* 0x0000001c03031212 */ /* 0x000fc600078e3cff */
[----:B------:R-:W4:Y:S04]  /*0ad0*/  @P3 LDG.E R28, desc[UR6][R10.64+0xe4] ;  /* 0x0000e4060a1c3981 */ /* 0x000f28000c1e1900 */
[----:B------:R-:W4:Y:S01]  /*0ae0*/  @P3 LDG.E R23, desc[UR6][R10.64+0xe8] ;  /* 0x0000e8060a173981 */ /* 0x000f22000c1e1900 */
[----:B--2---:R-:W-:-:S03]  /*0af0*/  @P2 LOP3.LUT R7, R7, R18, RZ, 0x3c, !PT ;  /* 0x0000001207072212 */ /* 0x004fc600078e3cff */
[----:B------:R-:W2:Y:S01]  /*0b00*/  @P4 LDG.E R18, desc[UR6][R10.64+0xf0] ;  /* 0x0000f0060a124981 */ /* 0x000ea2000c1e1900 */
[----:B---3--:R-:W-:Y:S02]  /*0b10*/  @P2 LOP3.LUT R4, R4, R17, RZ, 0x3c, !PT ;  /* 0x0000001104042212 */ /* 0x008fe400078e3cff */
[----:B------:R-:W-:Y:S01]  /*0b20*/  @P1 LOP3.LUT R2, R2, R25, RZ, 0x3c, !PT ;  /* 0x0000001902021212 */ /* 0x000fe200078e3cff */
[----:B------:R-:W3:Y:S03]  /*0b30*/  @P5 LDG.E R17, desc[UR6][R10.64+0x110] ;  /* 0x000110060a115981 */ /* 0x000ee6000c1e1900 */
[----:B----4-:R-:W-:Y:S02]  /*0b40*/  @P2 LOP3.LUT R2, R2, R19, RZ, 0x3c, !PT ;  /* 0x0000001302022212 */ /* 0x010fe400078e3cff */
[----:B------:R-:W4:Y:S01]  /*0b50*/  @P4 LDG.E R19, desc[UR6][R10.64+0xf4] ;  /* 0x0000f4060a134981 */ /* 0x000f22000c1e1900 */
        /* <DEDUP_REMOVED lines=12> */
[----:B--2---:R-:W-:-:S03]  /*0c20*/  @P4 LOP3.LUT R7, R7, R18, RZ, 0x3c, !PT ;  /* 0x0000001207074212 */ /* 0x004fc600078e3cff */
[----:B------:R-:W2:Y:S01]  /*0c30*/  @P5 LDG.E R18, desc[UR6][R10.64+0x114] ;  /* 0x000114060a125981 */ /* 0x000ea2000c1e1900 */
[----:B------:R-:W-:-:S03]  /*0c40*/  @P3 LOP3.LUT R3, R3, R20, RZ, 0x3c, !PT ;  /* 0x0000001403033212 */ /* 0x000fc600078e3cff */
[----:B------:R-:W2:Y:S01]  /*0c50*/  @P6 LDG.E R20, desc[UR6][R10.64+0x118] ;  /* 0x000118060a146981 */ /* 0x000ea2000c1e1900 */
[----:B----4-:R-:W-:-:S03]  /*0c60*/  @P4 LOP3.LUT R4, R4, R19, RZ, 0x3c, !PT ;  /* 0x0000001304044212 */ /* 0x010fc600078e3cff */
[----:B------:R-:W4:Y:S01]  /*0c70*/  @P6 LDG.E R19, desc[UR6][R10.64+0x11c] ;  /* 0x00011c060a136981 */ /* 0x000f22000c1e1900 */
[----:B---3--:R-:W-:-:S03]  /*0c80*/  @P4 LOP3.LUT R5, R5, R22, RZ, 0x3c, !PT ;  /* 0x0000001605054212 */ /* 0x008fc600078e3cff */
[----:B------:R-:W3:Y:S01]  /*0c90*/  @P6 LDG.E R22, desc[UR6][R10.64+0x120] ;  /* 0x000120060a166981 */ /* 0x000ee2000c1e1900 */
[----:B------:R-:W-:-:S03]  /*0ca0*/  @P4 LOP3.LUT R2, R2, R21, RZ, 0x3c, !PT ;  /* 0x0000001502024212 */ /* 0x000fc600078e3cff */
[----:B------:R-:W3:Y:S01]  /*0cb0*/  @P0 LDG.E R21, desc[UR6][R10.64+0x130] ;  /* 0x000130060a150981 */ /* 0x000ee2000c1e1900 */
[----:B------:R-:W-:Y:S02]  /*0cc0*/  @P4 LOP3.LUT R3, R3, R24, RZ, 0x3c, !PT ;  /* 0x0000001803034212 */ /* 0x000fe400078e3cff */
[----:B------:R-:W-:Y:S01]  /*0cd0*/  @P5 LOP3.LUT R2, R2, R17, RZ, 0x3c, !PT ;  /* 0x0000001102025212 */ /* 0x000fe200078e3cff */
[----:B------:R-:W3:Y:S01]  /*0ce0*/  @P6 LDG.E R24, desc[UR6][R10.64+0x128] ;  /* 0x000128060a186981 */ /* 0x000ee2000c1e1900 */
[----:B------:R-:W-:-:S03]  /*0cf0*/  @P5 LOP3.LUT R7, R7, R26, RZ, 0x3c, !PT ;  /* 0x0000001a07075212 */ /* 0x000fc600078e3cff */
[----:B------:R-:W3:Y:S01]  /*0d00*/  @P6 LDG.E R17, desc[UR6][R10.64+0x124] ;  /* 0x000124060a116981 */ /* 0x000ee2000c1e1900 */
[----:B------:R-:W-:-:S03]  /*0d10*/  @P5 LOP3.LUT R5, R5, R28, RZ, 0x3c, !PT ;  /* 0x0000001c05055212 */ /* 0x000fc600078e3cff */
[----:B------:R-:W3:Y:S01]  /*0d20*/  @P0 LDG.E R26, desc[UR6][R10.64+0x12c] ;  /* 0x00012c060a1a0981 */ /* 0x000ee2000c1e1900 */
[----:B------:R-:W-:-:S03]  /*0d30*/  @P5 LOP3.LUT R4, R4, R23, RZ, 0x3c, !PT ;  /* 0x0000001704045212 */ /* 0x000fc600078e3cff */
[----:B------:R-:W3:Y:S04]  /*0d40*/  @P0 LDG.E R28, desc[UR6][R10.64+0x13c] ;  /* 0x00013c060a1c0981 */ /* 0x000ee8000c1e1900 */
[----:B------:R-:W3:Y:S01]  /*0d50*/  @P0 LDG.E R23, desc[UR6][R10.64+0x138] ;  /* 0x000138060a170981 */ /* 0x000ee2000c1e1900 */
[----:B--2---:R-:W-:-:S03]  /*0d60*/  @P5 LOP3.LUT R3, R3, R18, RZ, 0x3c, !PT ;  /* 0x0000001203035212 */ /* 0x004fc600078e3cff */
[----:B------:R-:W2:Y:S01]  /*0d70*/  @P0 LDG.E R18, desc[UR6][R10.64+0x134] ;  /* 0x000134060a120981 */ /* 0x000ea2000c1e1900 */
[----:B------:R-:W-:-:S04]  /*0d80*/  UIADD3 UR4, UPT, UPT, UR4, 0x10, URZ ;  /* 0x0000001004047890 */ /* 0x000fc8000fffe0ff */
[----:B------:R-:W-:Y:S01]  /*0d90*/  UISETP.NE.AND UP0, UPT, UR4, 0x20, UPT ;  /* 0x000000200400788c */ /* 0x000fe2000bf05270 */
[----:B------:R-:W-:Y:S02]  /*0da0*/  @P6 LOP3.LUT R7, R7, R20, RZ, 0x3c, !PT ;  /* 0x0000001407076212 */ /* 0x000fe400078e3cff */
[----:B----4-:R-:W-:Y:S02]  /*0db0*/  @P6 LOP3.LUT R4, R4, R19, RZ, 0x3c, !PT ;  /* 0x0000001304046212 */ /* 0x010fe400078e3cff */
[----:B---3--:R-:W-:Y:S02]  /*0dc0*/  @P6 LOP3.LUT R5, R5, R22, RZ, 0x3c, !PT ;  /* 0x0000001605056212 */ /* 0x008fe400078e3cff */
[----:B------:R-:W-:Y:S02]  /*0dd0*/  @P0 LOP3.LUT R4, R4, R21, RZ, 0x3c, !PT ;  /* 0x0000001504040212 */ /* 0x000fe400078e3cff */
[----:B------:R-:W-:Y:S02]  /*0de0*/  @P6 LOP3.LUT R3, R3, R24, RZ, 0x3c, !PT ;  /* 0x0000001803036212 */ /* 0x000fe400078e3cff */
[----:B------:R-:W-:-:S02]  /*0df0*/  @P6 LOP3.LUT R2, R2, R17, RZ, 0x3c, !PT ;  /* 0x0000001102026212 */ /* 0x000fc400078e3cff */
[----:B------:R-:W-:Y:S02]  /*0e00*/  @P0 LOP3.LUT R7, R7, R26, RZ, 0x3c, !PT ;  /* 0x0000001a07070212 */ /* 0x000fe400078e3cff */
[----:B------:R-:W-:Y:S02]  /*0e10*/  @P0 LOP3.LUT R3, R3, R28, RZ, 0x3c, !PT ;  /* 0x0000001c03030212 */ /* 0x000fe400078e3cff */
[----:B------:R-:W-:Y:S02]  /*0e20*/  @P0 LOP3.LUT R2, R2, R23, RZ, 0x3c, !PT ;  /* 0x0000001702020212 */ /* 0x000fe400078e3cff */
[----:B--2---:R-:W-:Y:S01]  /*0e30*/  @P0 LOP3.LUT R5, R5, R18, RZ, 0x3c, !PT ;  /* 0x0000001205050212 */ /* 0x004fe200078e3cff */
[----:B------:R-:W-:Y:S06]  /*0e40*/  BRA.U UP0, `(.L_x_4) ;  /* 0xfffffff500487547 */ /* 0x000fec000b83ffff */
[----:B------:R-:W-:-:S05]  /*0e50*/  VIADD R0, R0, 0x1 ;  /* 0x0000000100007836 */ /* 0x000fca0000000000 */
[----:B------:R-:W-:-:S13]  /*0e60*/  ISETP.NE.AND P0, PT, R0, 0x5, PT ;  /* 0x000000050000780c */ /* 0x000fda0003f05270 */
[----:B------:R-:W-:Y:S05]  /*0e70*/  @P0 BRA `(.L_x_5) ;  /* 0xfffffff400300947 */ /* 0x000fea000383ffff */
[----:B------:R-:W-:Y:S01]  /*0e80*/  LOP3.LUT R0, R12, 0x3, RZ, 0xc0, !PT ;  /* 0x000000030c007812 */ /* 0x000fe200078ec0ff */
[----:B------:R0:W-:Y:S03]  /*0e90*/  STL [R1+0x4], R7 ;  /* 0x0000040701007387 */ /* 0x0001e60000100800 */
[----:B------:R-:W-:Y:S01]  /*0ea0*/  ISETP.NE.U32.AND P0, PT, R0, 0x1, PT ;  /* 0x000000010000780c */ /* 0x000fe20003f05070 */
[----:B------:R0:W-:Y:S03]  /*0eb0*/  STL.64 [R1+0x8], R4 ;  /* 0x0000080401007387 */ /* 0x0001e60000100a00 */
[----:B------:R-:W-:Y:S01]  /*0ec0*/  ISETP.NE.AND.EX P0, PT, RZ, RZ, PT, P0 ;  /* 0x000000ffff00720c */ /* 0x000fe20003f05300 */
[----:B------:R0:W-:-:S12]  /*0ed0*/  STL.64 [R1+0x10], R2 ;  /* 0x0000100201007387 */ /* 0x0001d80000100a00 */
[----:B0-----:R-:W-:Y:S05]  /*0ee0*/  @!P0 BRA `(.L_x_3) ;  /* 0x0000001800088947 */ /* 0x001fea0003800000 */
[----:B------:R-:W-:Y:S01]  /*0ef0*/  UMOV UR4, URZ ;  /* 0x000000ff00047c82 */ /* 0x000fe20008000000 */
[----:B------:R-:W-:Y:S01]  /*0f00*/  UMOV UR5, URZ ;  /* 0x000000ff00057c82 */ /* 0x000fe20008000000 */
[----:B------:R-:W-:Y:S02]  /*0f10*/  IMAD.MOV.U32 R0, RZ, RZ, RZ ;  /* 0x000000ffff007224 */ /* 0x000fe400078e00ff */
[----:B------:R-:W-:Y:S02]  /*0f20*/  IMAD.MOV.U32 R7, RZ, RZ, RZ ;  /* 0x000000ffff077224 */ /* 0x000fe400078e00ff */
[----:B------:R-:W-:Y:S02]  /*0f30*/  IMAD.U32 R3, RZ, RZ, UR4 ;  /* 0x00000004ff037e24 */ /* 0x000fe4000f8e00ff */
[----:B------:R-:W-:Y:S02]  /*0f40*/  IMAD.U32 R2, RZ, RZ, UR5 ;  /* 0x00000005ff027e24 */ /* 0x000fe4000f8e00ff */
[----:B------:R-:W-:-:S02]  /*0f50*/  IMAD.U32 R5, RZ, RZ, UR4 ;  /* 0x00000004ff057e24 */ /* 0x000fc4000f8e00ff */
[----:B------:R-:W-:-:S07]  /*0f60*/  IMAD.U32 R4, RZ, RZ, UR5 ;  /* 0x00000005ff047e24 */ /* 0x000fce000f8e00ff */
.L_x_7:
[----:B------:R-:W-:-:S06]  /*0f70*/  IMAD R16, R0, 0x4, R1 ;  /* 0x0000000400107824 */ /* 0x000fcc00078e0201 */
[----:B------:R-:W5:Y:S01]  /*0f80*/  LDL R16, [R16+0x4] ;  /* 0x0000040010107983 */ /* 0x000f620000100800 */
[----:B------:R-:W-:-:S05]  /*0f90*/  UMOV UR4, URZ ;  /* 0x000000ff00047c82 */ /* 0x000fca0008000000 */
.L_x_6:
        /* <DEDUP_REMOVED lines=183> */
[----:B0-----:R-:W-:Y:S05]  /*1b10*/  @P0 BRA `(.L_x_3) ;  /* 0x0000000800fc0947 */ /* 0x001fea0003800000 */
        /* <DEDUP_REMOVED lines=8> */
.L_x_9:
[----:B------:R-:W-:-:S06]  /*1ba0*/  IMAD R16, R0, 0x4, R1 ;  /* 0x0000000400107824 */ /* 0x000fcc00078e0201 */
[----:B------:R-:W5:Y:S01]  /*1bb0*/  LDL R16, [R16+0x4] ;  /* 0x0000040010107983 */ /* 0x000f620000100800 */
[----:B------:R-:W-:-:S05]  /*1bc0*/  UMOV UR4, URZ ;  /* 0x000000ff00047c82 */ /* 0x000fca0008000000 */
.L_x_8:
        /* <DEDUP_REMOVED lines=177> */
[----:B------:R0:W-:Y:S04]  /*26e0*/  STL [R1+0x4], R7 ;  /* 0x0000040701007387 */ /* 0x0001e80000100800 */
[----:B------:R0:W-:Y:S04]  /*26f0*/  STL.64 [R1+0x8], R4 ;  /* 0x0000080401007387 */ /* 0x0001e80000100a00 */
[----:B------:R0:W-:Y:S02]  /*2700*/  STL.64 [R1+0x10], R2 ;  /* 0x0000100201007387 */ /* 0x0001e40000100a00 */
.L_x_3:
[----:B------:R-:W-:Y:S05]  /*2710*/  BSYNC.RECONVERGENT B1 ;  /* 0x0000000000017941 */ /* 0x000fea0003800200 */
.L_x_2:
[C---:B------:R-:W-:Y:S01]  /*2720*/  ISETP.GT.U32.AND P0, PT, R12.reuse, 0x3, PT ;  /* 0x000000030c00780c */ /* 0x040fe20003f04070 */
[----:B------:R-:W-:Y:S01]  /*2730*/  VIADD R13, R13, 0x1 ;  /* 0x000000010d0d7836 */ /* 0x000fe20000000000 */
[--C-:B------:R-:W-:Y:S02]  /*2740*/  SHF.R.U64 R12, R12, 0x2, R15.reuse ;  /* 0x000000020c0c7819 */ /* 0x100fe4000000120f */
[----:B------:R-:W-:Y:S02]  /*2750*/  ISETP.GT.U32.AND.EX P0, PT, R15, RZ, PT, P0 ;  /* 0x000000ff0f00720c */ /* 0x000fe40003f04100 */
[----:B------:R-:W-:-:S11]  /*2760*/  SHF.R.U32.HI R15, RZ, 0x2, R15 ;  /* 0x00000002ff0f7819 */ /* 0x000fd6000001160f */
[----:B------:R-:W-:Y:S05]  /*2770*/  @P0 BRA `(.L_x_10) ;  /* 0xffffffd800c40947 */ /* 0x000fea000383ffff */
.L_x_1:
[----:B------:R-:W-:Y:S05]  /*2780*/  BSYNC.RECONVERGENT B0 ;  /* 0x0000000000007941 */ /* 0x000fea0003800200 */
.L_x_0:
[----:B------:R-:W-:Y:S01]  /*2790*/  SHF.R.U32.HI R0, RZ, 0x2, R7 ;  /* 0x00000002ff007819 */ /* 0x000fe20000011607 */
[----:B------:R-:W2:Y:S01]  /*27a0*/  LDCU.128 UR8, c[0x0][0x380] ;  /* 0x00007000ff0877ac */ /* 0x000ea20008000c00 */
[----:B------:R-:W-:Y:S02]  /*27b0*/  SHF.R.U32.HI R9, RZ, 0x2, R4 ;  /* 0x00000002ff097819 */ /* 0x000fe40000011604 */
[----:B------:R-:W-:Y:S01]  /*27c0*/  LOP3.LUT R0, R0, R7, RZ, 0x3c, !PT ;  /* 0x0000000700007212 */ /* 0x000fe200078e3cff */
[----:B01----:R-:W-:Y:S01]  /*27d0*/  IMAD.SHL.U32 R7, R3, 0x10, RZ ;  /* 0x0000001003077824 */ /* 0x003fe200078e00ff */
[----:B------:R-:W-:Y:S02]  /*27e0*/  LOP3.LUT R9, R9, R4, RZ, 0x3c, !PT ;  /* 0x0000000409097212 */ /* 0x000fe400078e3cff */
[----:B------:R-:W-:Y:S01]  /*27f0*/  SHF.R.S32.HI R11, RZ, 0x1f, R14 ;  /* 0x0000001fff0b7819 */ /* 0x000fe2000001140e */
[----:B------:R-:W-:Y:S02]  /*2800*/  IMAD.SHL.U32 R8, R0, 0x2, RZ ;  /* 0x0000000200087824 */ /* 0x000fe400078e00ff */
[----:B------:R-:W-:Y:S01]  /*2810*/  IMAD.SHL.U32 R4, R9, 0x2, RZ ;  /* 0x0000000209047824 */ /* 0x000fe200078e00ff */
[----:B------:R-:W-:-:S02]  /*2820*/  SHF.L.U64.HI R10, R14, 0x2, R11 ;  /* 0x000000020e0a7819 */ /* 0x000fc4000001020b */
[----:B------:R-:W-:-:S04]  /*2830*/  LOP3.LUT R8, R0, R8, R7, 0x96, !PT ;  /* 0x0000000800087212 */ /* 0x000fc800078e9607 */
[----:B------:R-:W-:Y:S02]  /*2840*/  LOP3.LUT R3, R8, R3, RZ, 0x3c, !PT ;  /* 0x0000000308037212 */ /* 0x000fe400078e3cff */
[----:B------:R-:W-:-:S03]  /*2850*/  SHF.R.U32.HI R8, RZ, 0x2, R5 ;  /* 0x00000002ff087819 */ /* 0x000fc60000011605 */
[----:B------:R-:W-:Y:S01]  /*2860*/  IMAD.SHL.U32 R0, R3, 0x10, RZ ;  /* 0x0000001003007824 */ /* 0x000fe200078e00ff */
[----:B------:R-:W-:-:S04]  /*2870*/  LOP3.LUT R8, R8, R5, RZ, 0x3c, !PT ;  /* 0x0000000508087212 */ /* 0x000fc800078e3cff */
[----:B------:R-:W-:Y:S01]  /*2880*/  LOP3.LUT R0, R9, R4, R0, 0x96, !PT ;  /* 0x0000000409007212 */ /* 0x000fe200078e9600 */
[----:B------:R-:W-:Y:S01]  /*2890*/  IMAD.SHL.U32 R4, R14, 0x4, RZ ;  /* 0x000000040e047824 */ /* 0x000fe200078e00ff */
[----:B------:R-:W-:Y:S02]  /*28a0*/  SHF.R.U32.HI R9, RZ, 0x2, R2 ;  /* 0x00000002ff097819 */ /* 0x000fe40000011602 */
[----:B------:R-:W-:Y:S01]  /*28b0*/  LOP3.LUT R5, R0, R3, RZ, 0x3c, !PT ;  /* 0x0000000300057212 */ /* 0x000fe200078e3cff */
[----:B------:R-:W-:Y:S01]  /*28c0*/  IMAD.SHL.U32 R0, R8, 0x2, RZ ;  /* 0x0000000208007824 */ /* 0x000fe200078e00ff */
[----:B------:R-:W-:-:S03]  /*28d0*/  LOP3.LUT R2, R9, R2, RZ, 0x3c, !PT ;  /* 0x0000000209027212 */ /* 0x000fc600078e3cff */
[----:B------:R-:W-:-:S05]  /*28e0*/  IMAD.SHL.U32 R7, R5, 0x10, RZ ;  /* 0x0000001005077824 */ /* 0x000fca00078e00ff */
[----:B------:R-:W-:-:S04]  /*28f0*/  LOP3.LUT R0, R8, R0, R7, 0x96, !PT ;  /* 0x0000000008007212 */ /* 0x000fc800078e9607 */
[----:B------:R-:W-:Y:S01]  /*2900*/  LOP3.LUT R9, R0, R5, RZ, 0x3c, !PT ;  /* 0x0000000500097212 */ /* 0x000fe200078e3cff */
[----:B------:R-:W-:-:S04]  /*2910*/  IMAD.SHL.U32 R0, R2, 0x2, RZ ;  /* 0x0000000202007824 */ /* 0x000fc800078e00ff */
[----:B------:R-:W-:-:S05]  /*2920*/  IMAD.SHL.U32 R7, R9, 0x10, RZ ;  /* 0x0000001009077824 */ /* 0x000fca00078e00ff */
[----:B------:R-:W-:Y:S02]  /*2930*/  LOP3.LUT R0, R2, R0, R7, 0x96, !PT ;  /* 0x0000000002007212 */ /* 0x000fe400078e9607 */
[----:B------:R-:W-:Y:S02]  /*2940*/  IADD3 R7, PT, PT, R6, 0xb0f8a, R5 ;  /* 0x000b0f8a06077810 */ /* 0x000fe40007ffe005 */
[----:B------:R-:W-:Y:S02]  /*2950*/  LOP3.LUT R11, R0, R9, RZ, 0x3c, !PT ;  /* 0x00000009000b7212 */ /* 0x000fe400078e3cff */
[C---:B------:R-:W-:Y:S01]  /*2960*/  IADD3 R9, PT, PT, R6.reuse, 0x10974f, R9 ;  /* 0x0010974f06097810 */ /* 0x040fe20007ffe009 */
[----:B------:R-:W-:Y:S01]  /*2970*/  IMAD.U32 R13, R7, 0x10000, RZ ;  /* 0x00010000070d7824 */ /* 0x000fe200078e00ff */
[C---:B------:R-:W-:Y:S01]  /*2980*/  IADD3 R0, PT, PT, R6.reuse, 0x587c5, R3 ;  /* 0x000587c506007810 */ /* 0x040fe20007ffe003 */
[----:B------:R-:W-:Y:S01]  /*2990*/  IMAD.IADD R11, R6, 0x1, R11 ;  /* 0x00000001060b7824 */ /* 0x000fe200078e020b */
[----:B--2---:R-:W-:-:S02]  /*29a0*/  IADD3 R2, P0, PT, R4, UR8, RZ ;  /* 0x0000000804027c10 */ /* 0x004fc4000ff1e0ff */
[----:B------:R-:W-:Y:S02]  /*29b0*/  SHF.R.U32.HI R9, RZ, 0x8, R9 ;  /* 0x00000008ff097819 */ /* 0x000fe40000011609 */
[----:B------:R-:W-:Y:S02]  /*29c0*/  IADD3 R4, P1, PT, R4, UR10, RZ ;  /* 0x0000000a04047c10 */ /* 0x000fe4000ff3e0ff */
[----:B------:R-:W-:Y:S02]  /*29d0*/  SHF.R.U32.HI R8, RZ, 0x4, R0 ;  /* 0x00000004ff087819 */ /* 0x000fe40000011600 */
[----:B------:R-:W-:Y:S02]  /*29e0*/  LEA R6, R11, 0x61f14000, 0xc ;  /* 0x61f140000b067811 */ /* 0x000fe400078e60ff */
[----:B------:R-:W-:Y:S02]  /*29f0*/  IADD3.X R3, PT, PT, R10, UR9, RZ, P0, !PT ;  /* 0x000000090a037c10 */ /* 0x000fe400087fe4ff */
[----:B------:R-:W-:-:S02]  /*2a00*/  LOP3.LUT R9, R0, R13, R9, 0x96, !PT ;  /* 0x0000000d00097212 */ /* 0x000fc400078e9609 */
[----:B------:R-:W-:Y:S02]  /*2a10*/  IADD3.X R5, PT, PT, R10, UR11, RZ, P1, !PT ;  /* 0x0000000b0a057c10 */ /* 0x000fe40008ffe4ff */
[----:B------:R-:W-:Y:S01]  /*2a20*/  LOP3.LUT R7, R7, R8, R6, 0x96, !PT ;  /* 0x0000000807077212 */ /* 0x000fe200078e9606 */
[----:B------:R-:W-:Y:S04]  /*2a30*/  STG.E desc[UR6][R2.64], R9 ;  /* 0x0000000902007986 */ /* 0x000fe8000c101906 */
[----:B------:R-:W-:Y:S01]  /*2a40*/  STG.E desc[UR6][R4.64], R7 ;  /* 0x0000000704007986 */ /* 0x000fe2000c101906 */
[----:B------:R-:W-:Y:S05]  /*2a50*/  EXIT ;  /* 0x000000000000794d */ /* 0x000fea0003800000 */
.L_x_11:
[----:B------:R-:W-:-:S00]  /*2a60*/  BRA `(.L_x_11) ;  /* 0xfffffffc00fc7947 */ /* 0x000fc0000383ffff */
[----:B------:R-:W-:-:S00]  /*2a70*/  NOP ;  /* 0x0000000000007918 */ /* 0x000fc00000000000 */
        /* <DEDUP_REMOVED lines=8> */
.L_x_48:


//--------------------- .text._Z38calculate_multi_dataset_std_dev_kernelPPcPPiS2_S1_S1_iPjS3_Pdi --------------------------
	.section	.text._Z38calculate_multi_dataset_std_dev_kernelPPcPPiS2_S1_S1_iPjS3_Pdi,"ax",@progbits
	.align	128
        .global         _Z38calculate_multi_dataset_std_dev_kernelPPcPPiS2_S1_S1_iPjS3_Pdi
        .type           _Z38calculate_multi_dataset_std_dev_kernelPPcPPiS2_S1_S1_iPjS3_Pdi,@function
        .size           _Z38calculate_multi_dataset_std_dev_kernelPPcPPiS2_S1_S1_iPjS3_Pdi,(.L_x_47 - _Z38calculate_multi_dataset_std_dev_kernelPPcPPiS2_S1_S1_iPjS3_Pdi)
        .other          _Z38calculate_multi_dataset_std_dev_kernelPPcPPiS2_S1_S1_iPjS3_Pdi,@"STO_CUDA_ENTRY STV_DEFAULT"
_Z38calculate_multi_dataset_std_dev_kernelPPcPPiS2_S1_S1_iPjS3_Pdi:
.text._Z38calculate_multi_dataset_std_dev_kernelPPcPPiS2_S1_S1_iPjS3_Pdi:
[----:B------:R-:W0:Y:S01]  /*0000*/  LDC R1, c[0x0][0x37c] ;  /* 0x0000df00ff017b82 */ /* 0x000e220000000800 */
[----:B------:R-:W1:Y:S07]  /*0010*/  S2R R3, SR_TID.X ;  /* 0x0000000000037919 */ /* 0x000e6e0000002100 */
[----:B------:R-:W1:Y:S01]  /*0020*/  S2UR UR4, SR_CTAID.X ;  /* 0x00000000000479c3 */ /* 0x000e620000002500 */
[----:B------:R-:W2:Y:S01]  /*0030*/  LDCU UR5, c[0x0][0x3c8] ;  /* 0x00007900ff0577ac */ /* 0x000ea20008000800 */
[----:B0-----:R-:W-:-:S06]  /*0040*/  VIADD R1, R1, 0xffffb1e0 ;  /* 0xffffb1e001017836 */ /* 0x001fcc0000000000 */
[----:B------:R-:W1:Y:S02]  /*0050*/  LDC R24, c[0x0][0x360] ;  /* 0x0000d800ff187b82 */ /* 0x000e640000000800 */
[----:B-1----:R-:W-:-:S05]  /*0060*/  IMAD R24, R24, UR4, R3 ;  /* 0x0000000418187c24 */ /* 0x002fca000f8e0203 */
[----:B--2---:R-:W-:-:S13]  /*0070*/  ISETP.GE.AND P0, PT, R24, UR5, PT ;  /* 0x0000000518007c0c */ /* 0x004fda000bf06270 */
[----:B------:R-:W-:Y:S05]  /*0080*/  @P0 EXIT ;  /* 0x000000000000094d */ /* 0x000fea0003800000 */
[----:B------:R-:W0:Y:S01]  /*0090*/  LDCU UR4, c[0x0][0x3a8] ;  /* 0x00007500ff0477ac */ /* 0x000e220008000800 */
[----:B------:R-:W-:Y:S01]  /*00a0*/  CS2R R28, SRZ ;  /* 0x00000000001c7805 */ /* 0x000fe2000001ff00 */
[----:B------:R-:W1:Y:S01]  /*00b0*/  LDCU.64 UR6, c[0x0][0x358] ;  /* 0x00006b00ff0677ac */ /* 0x000e620008000a00 */
[----:B0-----:R-:W-:-:S09]  /*00c0*/  UISETP.GE.AND UP0, UPT, UR4, 0x1, UPT ;  /* 0x000000010400788c */ /* 0x001fd2000bf06270 */
[----:B-1----:R-:W-:Y:S05]  /*00d0*/  BRA.U !UP0, `(.L_x_12) ;  /* 0x00000021081c7547 */ /* 0x002fea000b800000 */
[----:B------:R-:W0:Y:S08]  /*00e0*/  LDC.64 R4, c[0x0][0x3b8] ;  /* 0x0000ee00ff047b82 */ /* 0x000e300000000a00 */
[----:B------:R-:W1:Y:S01]  /*00f0*/  LDC.64 R6, c[0x0][0x3b0] ;  /* 0x0000ec00ff067b82 */ /* 0x000e620000000a00 */
[----:B0-----:R-:W-:-:S05]  /*0100*/  IMAD.WIDE R4, R24, 0x4, R4 ;  /* 0x0000000418047825 */ /* 0x001fca00078e0204 */
[----:B------:R-:W2:Y:S01]  /*0110*/  LDG.E R2, desc[UR6][R4.64] ;  /* 0x0000000604027981 */ /* 0x000ea2000c1e1900 */
[----:B-1----:R-:W-:-:S05]  /*0120*/  IMAD.WIDE R6, R24, 0x4, R6 ;  /* 0x0000000418067825 */ /* 0x002fca00078e0206 */
[----:B------:R-:W3:Y:S01]  /*0130*/  LDG.E R0, desc[UR6][R6.64] ;  /* 0x0000000606007981 */ /* 0x000ee2000c1e1900 */
[----:B------:R-:W-:Y:S01]  /*0140*/  IMAD.MOV.U32 R3, RZ, RZ, RZ ;  /* 0x000000ffff037224 */ /* 0x000fe200078e00ff */
[----:B------:R-:W-:Y:S02]  /*0150*/  CS2R R28, SRZ ;  /* 0x00000000001c7805 */ /* 0x000fe4000001ff00 */
[----:B--2---:R-:W-:Y:S02]  /*0160*/  LOP3.LUT R2, R2, 0x85ebca6b, RZ, 0x3c, !PT ;  /* 0x85ebca6b02027812 */ /* 0x004fe400078e3cff */
[----:B---3--:R-:W-:-:S07]  /*0170*/  LOP3.LUT R0, R0, 0x9e3779b9, RZ, 0x3c, !PT ;  /* 0x9e3779b900007812 */ /* 0x008fce00078e3cff */
.L_x_33:
[----:B------:R-:W0:Y:S02]  /*0180*/  LDC.64 R12, c[0x0][0x3a0] ;  /* 0x0000e800ff0c7b82 */ /* 0x000e240000000a00 */
[----:B0-----:R-:W-:-:S06]  /*0190*/  IMAD.WIDE.U32 R12, R3, 0x4, R12 ;  /* 0x00000004030c7825 */ /* 0x001fcc00078e000c */
[----:B------:R-:W2:Y:S02]  /*01a0*/  LDG.E R12, desc[UR6][R12.64] ;  /* 0x000000060c0c7981 */ /* 0x000ea4000c1e1900 */
[C---:B--2---:R-:W-:Y:S02]  /*01b0*/  ISETP.GE.AND P0, PT, R12.reuse, 0x1, PT ;  /* 0x000000010c00780c */ /* 0x044fe40003f06270 */
[----:B------:R-:W-:-:S11]  /*01c0*/  VIMNMX R25, PT, PT, R12, 0x1388, PT ;  /* 0x000013880c197848 */ /* 0x000fd60003fe0100 */
[----:B------:R-:W-:Y:S05]  /*01d0*/  @!P0 BRA `(.L_x_13) ;  /* 0x0000000000ac8947 */ /* 0x000fea0003800000 */
[----:B------:R-:W-:Y:S01]  /*01e0*/  ISETP.GE.U32.AND P0, PT, R12, 0x10, PT ;  /* 0x000000100c00780c */ /* 0x000fe20003f06070 */
[----:B------:R-:W-:Y:S01]  /*01f0*/  IMAD.MOV.U32 R4, RZ, RZ, RZ ;  /* 0x000000ffff047224 */ /* 0x000fe200078e00ff */
[----:B------:R-:W-:-:S04]  /*0200*/  LOP3.LUT R7, R25, 0xf, RZ, 0xc0, !PT ;  /* 0x0000000f19077812 */ /* 0x000fc800078ec0ff */
[----:B------:R-:W-:-:S07]  /*0210*/  ISETP.NE.AND P1, PT, R7, RZ, PT ;  /* 0x000000ff0700720c */ /* 0x000fce0003f25270 */
[----:B------:R-:W-:Y:S06]  /*0220*/  @!P0 BRA `(.L_x_14) ;  /* 0x00000000003c8947 */ /* 0x000fec0003800000 */
[----:B------:R-:W-:Y:S01]  /*0230*/  LOP3.LUT R4, R25, 0xffff, RZ, 0xc0, !PT ;  /* 0x0000ffff19047812 */ /* 0x000fe200078ec0ff */
[----:B------:R-:W-:-:S03]  /*0240*/  VIADD R6, R1, 0x20 ;  /* 0x0000002001067836 */ /* 0x000fc60000000000 */
[----:B------:R-:W-:-:S05]  /*0250*/  SHF.R.U32.HI R4, RZ, 0x4, R4 ;  /* 0x00000004ff047819 */ /* 0x000fca0000011604 */
[----:B------:R-:W-:-:S05]  /*0260*/  IMAD.SHL.U32 R4, R4, 0x10, RZ ;  /* 0x0000001004047824 */ /* 0x000fca00078e00ff */
[----:B------:R-:W-:Y:S02]  /*0270*/  LOP3.LUT R5, R4, 0x1ff0, RZ, 0xe2, !PT ;  /* 0x00001ff004057812 */ /* 0x000fe400078ee2ff */
[----:B------:R-:W-:-:S03]  /*0280*/  LOP3.LUT R4, R25, 0x1ff0, RZ, 0xc0, !PT ;  /* 0x00001ff019047812 */ /* 0x000fc600078ec0ff */
[----:B------:R-:W-:-:S07]  /*0290*/  IMAD.MOV R5, RZ, RZ, -R5 ;  /* 0x000000ffff057224 */ /* 0x000fce00078e0a05 */
.L_x_15:
[----:B------:R-:W-:Y:S01]  /*02a0*/  VIADD R5, R5, 0x10 ;  /* 0x0000001005057836 */ /* 0x000fe20000000000 */
[----:B------:R-:W-:Y:S04]  /*02b0*/  STL.128 [R6+-0x20], RZ ;  /* 0xffffe0ff06007387 */ /* 0x000fe80000100c00 */
[----:B------:R-:W-:Y:S01]  /*02c0*/  ISETP.NE.AND P0, PT, R5, RZ, PT ;  /* 0x000000ff0500720c */ /* 0x000fe20003f05270 */
[----:B------:R-:W-:Y:S04]  /*02d0*/  STL.128 [R6+-0x10], RZ ;  /* 0xfffff0ff06007387 */ /* 0x000fe80000100c00 */
[----:B------:R-:W-:Y:S04]  /*02e0*/  STL.128 [R6], RZ ;  /* 0x000000ff06007387 */ /* 0x000fe80000100c00 */
[----:B------:R0:W-:Y:S02]  /*02f0*/  STL.128 [R6+0x10], RZ ;  /* 0x000010ff06007387 */ /* 0x0001e40000100c00 */
[----:B0-----:R-:W-:-:S02]  /*0300*/  VIADD R6, R6, 0x40 ;  /* 0x0000004006067836 */ /* 0x001fc40000000000 */
[----:B------:R-:W-:Y:S05]  /*0310*/  @P0 BRA `(.L_x_15) ;  /* 0xfffffffc00e00947 */ /* 0x000fea000383ffff */
.L_x_14:
[----:B------:R-:W-:Y:S05]  /*0320*/  @!P1 BRA `(.L_x_13) ;  /* 0x0000000000589947 */ /* 0x000fea0003800000 */
[----:B------:R-:W-:Y:S02]  /*0330*/  ISETP.GE.U32.AND P0, PT, R7, 0x8, PT ;  /* 0x000000080700780c */ /* 0x000fe40003f06070 */
[----:B------:R-:W-:-:S04]  /*0340*/  LOP3.LUT R6, R25, 0x7, RZ, 0xc0, !PT ;  /* 0x0000000719067812 */ /* 0x000fc800078ec0ff */
[----:B------:R-:W-:-:S07]  /*0350*/  ISETP.NE.AND P1, PT, R6, RZ, PT ;  /* 0x000000ff0600720c */ /* 0x000fce0003f25270 */
[C---:B------:R-:W-:Y:S02]  /*0360*/  @P0 IMAD R5, R4.reuse, 0x4, R1 ;  /* 0x0000000404050824 */ /* 0x040fe400078e0201 */
[----:B------:R-:W-:-:S03]  /*0370*/  @P0 VIADD R4, R4, 0x8 ;  /* 0x0000000804040836 */ /* 0x000fc60000000000 */
[----:B------:R0:W-:Y:S04]  /*0380*/  @P0 STL.128 [R5], RZ ;  /* 0x000000ff05000387 */ /* 0x0001e80000100c00 */
[----:B------:R0:W-:Y:S01]  /*0390*/  @P0 STL.128 [R5+0x10], RZ ;  /* 0x000010ff05000387 */ /* 0x0001e20000100c00 */
[----:B------:R-:W-:Y:S05]  /*03a0*/  @!P1 BRA `(.L_x_13) ;  /* 0x0000000000389947 */ /* 0x000fea0003800000 */
[----:B------:R-:W-:Y:S02]  /*03b0*/  ISETP.GE.U32.AND P0, PT, R6, 0x4, PT ;  /* 0x000000040600780c */ /* 0x000fe40003f06070 */
[----:B0-----:R-:W-:-:S04]  /*03c0*/  LOP3.LUT R5, R25, 0x3, RZ, 0xc0, !PT ;  /* 0x0000000319057812 */ /* 0x001fc800078ec0ff */
[----:B------:R-:W-:-:S07]  /*03d0*/  ISETP.NE.AND P1, PT, R5, RZ, PT ;  /* 0x000000ff0500720c */ /* 0x000fce0003f25270 */
[C---:B------:R-:W-:Y:S02]  /*03e0*/  @P0 IMAD R6, R4.reuse, 0x4, R1 ;  /* 0x0000000404060824 */ /* 0x040fe400078e0201 */
[----:B------:R-:W-:-:S03]  /*03f0*/  @P0 VIADD R4, R4, 0x4 ;  /* 0x0000000404040836 */ /* 0x000fc60000000000 */
[----:B------:R1:W-:Y:S01]  /*0400*/  @P0 STL.128 [R6], RZ ;  /* 0x000000ff06000387 */ /* 0x0003e20000100c00 */
[----:B------:R-:W-:Y:S05]  /*0410*/  @!P1 BRA `(.L_x_13) ;  /* 0x00000000001c9947 */ /* 0x000fea0003800000 */
[----:B------:R-:W-:Y:S01]  /*0420*/  IMAD R4, R4, 0x4, R1 ;  /* 0x0000000404047824 */ /* 0x000fe200078e0201 */
[----:B------:R-:W-:-:S04]  /*0430*/  ISETP.NE.AND P0, PT, R5, 0x1, PT ;  /* 0x000000010500780c */ /* 0x000fc80003f05270 */
[----:B------:R2:W-:Y:S09]  /*0440*/  STL [R4], RZ ;  /* 0x000000ff04007387 */ /* 0x0005f20000100800 */
[----:B--2---:R-:W-:Y:S05]  /*0450*/  @!P0 BRA `(.L_x_13) ;  /* 0x00000000000c8947 */ /* 0x004fea0003800000 */
[----:B------:R-:W-:Y:S01]  /*0460*/  ISETP.NE.AND P0, PT, R5, 0x2, PT ;  /* 0x000000020500780c */ /* 0x000fe20003f05270 */
[----:B------:R2:W-:-:S12]  /*0470*/  STL [R4+0x4], RZ ;  /* 0x000004ff04007387 */ /* 0x0005d80000100800 */
[----:B------:R2:W-:Y:S02]  /*0480*/  @P0 STL [R4+0x8], RZ ;  /* 0x000008ff04000387 */ /* 0x0005e40000100800 */
.L_x_13:
[----:B0-2---:R-:W0:Y:S02]  /*0490*/  LDC.64 R4, c[0x0][0x398] ;  /* 0x0000e600ff047b82 */ /* 0x005e240000000a00 */
[----:B0-----:R-:W-:-:S05]  /*04a0*/  IMAD.WIDE.U32 R4, R3, 0x4, R4 ;  /* 0x0000000403047825 */ /* 0x001fca00078e0004 */
[----:B------:R-:W2:Y:S02]  /*04b0*/  LDG.E R13, desc[UR6][R4.64] ;  /* 0x00000006040d7981 */ /* 0x000ea4000c1e1900 */
[----:B--2---:R-:W-:-:S13]  /*04c0*/  ISETP.GE.AND P0, PT, R13, 0x1, PT ;  /* 0x000000010d00780c */ /* 0x004fda0003f06270 */
[----:B------:R-:W-:Y:S05]  /*04d0*/  @!P0 BRA `(.L_x_16) ;  /* 0x0000000c00e48947 */ /* 0x000fea0003800000 */
[----:B------:R-:W0:Y:S08]  /*04e0*/  LDC.64 R8, c[0x0][0x380] ;  /* 0x0000e000ff087b82 */ /* 0x000e300000000a00 */
[----:B-1----:R-:W1:Y:S08]  /*04f0*/  LDC.64 R6, c[0x0][0x390] ;  /* 0x0000e400ff067b82 */ /* 0x002e700000000a00 */
[----:B------:R-:W2:Y:S01]  /*0500*/  LDC.64 R4, c[0x0][0x388] ;  /* 0x0000e200ff047b82 */ /* 0x000ea20000000a00 */
[----:B0-----:R-:W-:-:S06]  /*0510*/  IMAD.WIDE.U32 R8, R3, 0x8, R8 ;  /* 0x0000000803087825 */ /* 0x001fcc00078e0008 */
[----:B------:R-:W5:Y:S01]  /*0520*/  LDG.E.64 R8, desc[UR6][R8.64] ;  /* 0x0000000608087981 */ /* 0x000f62000c1e1b00 */
[----:B-1----:R-:W-:-:S06]  /*0530*/  IMAD.WIDE.U32 R6, R3, 0x8, R6 ;  /* 0x0000000803067825 */ /* 0x002fcc00078e0006 */
[----:B------:R-:W5:Y:S01]  /*0540*/  LDG.E.64 R6, desc[UR6][R6.64] ;  /* 0x0000000606067981 */ /* 0x000f62000c1e1b00 */
[----:B--2---:R-:W-:-:S06]  /*0550*/  IMAD.WIDE.U32 R4, R3, 0x8, R4 ;  /* 0x0000000803047825 */ /* 0x004fcc00078e0004 */
[----:B------:R-:W5:Y:S01]  /*0560*/  LDG.E.64 R4, desc[UR6][R4.64] ;  /* 0x0000000604047981 */ /* 0x000f62000c1e1b00 */
[----:B------:R-:W-:-:S07]  /*0570*/  IMAD.MOV.U32 R15, RZ, RZ, RZ ;  /* 0x000000ffff0f7224 */ /* 0x000fce00078e00ff */
.L_x_22:
[----:B0----5:R-:W-:-:S05]  /*0580*/  IMAD.WIDE.U32 R10, R15, 0x4, R4 ;  /* 0x000000040f0a7825 */ /* 0x021fca00078e0004 */
[----:B------:R-:W2:Y:S01]  /*0590*/  LDG.E R14, desc[UR6][R10.64] ;  /* 0x000000060a0e7981 */ /* 0x000ea2000c1e1900 */
[----:B------:R-:W-:Y:S01]  /*05a0*/  IMAD.MOV.U32 R21, RZ, RZ, R0 ;  /* 0x000000ffff157224 */ /* 0x000fe200078e0000 */
[----:B--2---:R-:W-:-:S13]  /*05b0*/  ISETP.GE.AND P0, PT, R14, 0x1, PT ;  /* 0x000000010e00780c */ /* 0x004fda0003f06270 */
[----:B------:R-:W-:Y:S05]  /*05c0*/  @!P0 BRA `(.L_x_17) ;  /* 0x0000000c00248947 */ /* 0x000fea0003800000 */
[----:B------:R-:W-:-:S05]  /*05d0*/  IMAD.WIDE.U32 R10, R15, 0x4, R6 ;  /* 0x000000040f0a7825 */ /* 0x000fca00078e0006 */
[----:B------:R-:W2:Y:S01]  /*05e0*/  LDG.E R19, desc[UR6][R10.64] ;  /* 0x000000060a137981 */ /* 0x000ea2000c1e1900 */
[C---:B------:R-:W-:Y:S01]  /*05f0*/  ISETP.GE.U32.AND P0, PT, R14.reuse, 0x8, PT ;  /* 0x000000080e00780c */ /* 0x040fe20003f06070 */
[----:B------:R-:W-:Y:S01]  /*0600*/  IMAD.MOV.U32 R17, RZ, RZ, RZ ;  /* 0x000000ffff117224 */ /* 0x000fe200078e00ff */
[----:B------:R-:W-:Y:S01]  /*0610*/  LOP3.LUT R18, R14, 0x7, RZ, 0xc0, !PT ;  /* 0x000000070e127812 */ /* 0x000fe200078ec0ff */
[----:B------:R-:W-:Y:S02]  /*0620*/  IMAD.MOV.U32 R16, RZ, RZ, R2 ;  /* 0x000000ffff107224 */ /* 0x000fe400078e0002 */
[----:B------:R-:W-:Y:S01]  /*0630*/  IMAD.MOV.U32 R21, RZ, RZ, R0 ;  /* 0x000000ffff157224 */ /* 0x000fe200078e0000 */
[----:B------:R-:W-:Y:S02]  /*0640*/  ISETP.NE.AND P1, PT, R18, RZ, PT ;  /* 0x000000ff1200720c */ /* 0x000fe40003f25270 */
[----:B--2---:R-:W-:-:S05]  /*0650*/  SHF.R.S32.HI R23, RZ, 0x1f, R19 ;  /* 0x0000001fff177819 */ /* 0x004fca0000011413 */
[----:B------:R-:W-:Y:S06]  /*0660*/  @!P0 BRA `(.L_x_18) ;  /* 0x0000000400848947 */ /* 0x000fec0003800000 */
[----:B------:R-:W-:Y:S01]  /*0670*/  LOP3.LUT R17, R14, 0x7ffffff8, RZ, 0xc0, !PT ;  /* 0x7ffffff80e117812 */ /* 0x000fe200078ec0ff */
[----:B------:R-:W-:Y:S01]  /*0680*/  IMAD.MOV.U32 R16, RZ, RZ, R2 ;  /* 0x000000ffff107224 */ /* 0x000fe200078e0002 */
[----:B------:R-:W-:Y:S01]  /*0690*/  UMOV UR4, URZ ;  /* 0x000000ff00047c82 */ /* 0x000fe20008000000 */
[----:B------:R-:W-:-:S07]  /*06a0*/  IMAD.MOV.U32 R21, RZ, RZ, R0 ;  /* 0x000000ffff157224 */ /* 0x000fce00078e0000 */
.L_x_19:
[----:B------:R-:W-:-:S04]  /*06b0*/  IADD3 R10, P0, P2, R8, UR4, R19 ;  /* 0x00000004080a7c10 */ /* 0x000fc8000fa1e013 */
[----:B------:R-:W-:-:S05]  /*06c0*/  IADD3.X R11, PT, PT, R9, RZ, R23, P0, P2 ;  /* 0x000000ff090b7210 */ /* 0x000fca00007e4417 */
[----:B------:R-:W2:Y:S04]  /*06d0*/  LDG.E.S8 R33, desc[UR6][R10.64] ;  /* 0x000000060a217981 */ /* 0x000ea8000c1e1300 */
[----:B------:R-:W3:Y:S04]  /*06e0*/  LDG.E.S8 R31, desc[UR6][R10.64+0x1] ;  /* 0x000001060a1f7981 */ /* 0x000ee8000c1e1300 */
[----:B------:R-:W4:Y:S04]  /*06f0*/  LDG.E.S8 R30, desc[UR6][R10.64+0x2] ;  /* 0x000002060a1e7981 */ /* 0x000f28000c1e1300 */
[----:B------:R-:W5:Y:S04]  /*0700*/  LDG.E.S8 R27, desc[UR6][R10.64+0x3] ;  /* 0x000003060a1b7981 */ /* 0x000f68000c1e1300 */
[----:B------:R-:W5:Y:S04]  /*0710*/  LDG.E.S8 R26, desc[UR6][R10.64+0x4] ;  /* 0x000004060a1a7981 */ /* 0x000f68000c1e1300 */
[----:B------:R-:W5:Y:S04]  /*0720*/  LDG.E.S8 R22, desc[UR6][R10.64+0x5] ;  /* 0x000005060a167981 */ /* 0x000f68000c1e1300 */
[----:B------:R-:W5:Y:S04]  /*0730*/  LDG.E.S8 R20, desc[UR6][R10.64+0x6] ;  /* 0x000006060a147981 */ /* 0x000f68000c1e1300 */
[----:B------:R3:W5:Y:S01]  /*0740*/  LDG.E.S8 R32, desc[UR6][R10.64+0x7] ;  /* 0x000007060a207981 */ /* 0x000762000c1e1300 */
[----:B------:R-:W-:-:S06]  /*0750*/  UIADD3 UR4, UPT, UPT, UR4, 0x8, URZ ;  /* 0x0000000804047890 */ /* 0x000fcc000fffe0ff */
[----:B------:R-:W-:Y:S01]  /*0760*/  ISETP.NE.AND P0, PT, R17, UR4, PT ;  /* 0x0000000411007c0c */ /* 0x000fe2000bf05270 */
[C---:B--2---:R-:W-:Y:S02]  /*0770*/  IMAD R34, R33.reuse, -0x61c8864f, RZ ;  /* 0x9e3779b121227824 */ /* 0x044fe400078e02ff */
[----:B------:R-:W-:Y:S02]  /*0780*/  IMAD R33, R33, -0x3d4d51cb, R16 ;  /* 0xc2b2ae3521217824 */ /* 0x000fe400078e0210 */
[----:B---3--:R-:W-:Y:S01]  /*0790*/  IMAD R10, R31, -0x61c8864f, RZ ;  /* 0x9e3779b11f0a7824 */ /* 0x008fe200078e02ff */
[----:B------:R-:W-:Y:S02]  /*07a0*/  LOP3.LUT R34, R34, R21, RZ, 0x3c, !PT ;  /* 0x0000001522227212 */ /* 0x000fe400078e3cff */
[----:B------:R-:W-:Y:S02]  /*07b0*/  SHF.L.W.U32.HI R33, R33, 0x11, R33 ;  /* 0x0000001121217819 */ /* 0x000fe40000010e21 */
[----:B------:R-:W-:-:S05]  /*07c0*/  SHF.L.W.U32.HI R34, R34, 0xd, R34 ;  /* 0x0000000d22227819 */ /* 0x000fca0000010e22 */
[----:B------:R-:W-:-:S04]  /*07d0*/  IMAD R34, R33, 0x165667b1, R34 ;  /* 0x165667b121227824 */ /* 0x000fc800078e0222 */
[----:B------:R-:W-:-:S05]  /*07e0*/  IMAD R16, R34, 0x27d4eb2f, RZ ;  /* 0x27d4eb2f22107824 */ /* 0x000fca00078e02ff */
[----:B------:R-:W-:-:S04]  /*07f0*/  LOP3.LUT R33, R16, R33, RZ, 0x3c, !PT ;  /* 0x0000002110217212 */ /* 0x000fc800078e3cff */
[----:B------:R-:W-:Y:S02]  /*0800*/  LOP3.LUT R16, R33, R34, RZ, 0x3c, !PT ;  /* 0x0000002221107212 */ /* 0x000fe400078e3cff */
[----:B------:R-:W-:-:S03]  /*0810*/  LOP3.LUT R10, R10, R33, R34, 0x96, !PT ;  /* 0x000000210a0a7212 */ /* 0x000fc600078e9622 */
[----:B------:R-:W-:Y:S01]  /*0820*/  IMAD.IADD R16, R33, 0x1, R16 ;  /* 0x0000000121107824 */ /* 0x000fe200078e0210 */
[----:B------:R-:W-:-:S03]  /*0830*/  SHF.L.W.U32.HI R10, R10, 0xd, R10 ;  /* 0x0000000d0a0a7819 */ /* 0x000fc60000010e0a */
[----:B------:R-:W-:Y:S02]  /*0840*/  IMAD R16, R31, -0x3d4d51cb, R16 ;  /* 0xc2b2ae351f107824 */ /* 0x000fe400078e0210 */
[----:B----4-:R-:W-:-:S03]  /*0850*/  IMAD R31, R30, -0x61c8864f, RZ ;  /* 0x9e3779b11e1f7824 */ /* 0x010fc600078e02ff */
        /* <DEDUP_REMOVED lines=8> */
[----:B------:R-:W-:-:S05]  /*08e0*/  IMAD R21, R30, -0x3d4d51cb, R21 ;  /* 0xc2b2ae351e157824 */ /* 0x000fca00078e0215 */
[----:B------:R-:W-:Y:S01]  /*08f0*/  SHF.L.W.U32.HI R10, R21, 0x11, R21 ;  /* 0x00000011150a7819 */ /* 0x000fe20000010e15 */
[----:B-----5:R-:W-:-:S04]  /*0900*/  IMAD R21, R27, -0x61c8864f, RZ ;  /* 0x9e3779b11b157824 */ /* 0x020fc800078e02ff */
[----:B------:R-:W-:-:S04]  /*0910*/  IMAD R31, R10, 0x165667b1, R31 ;  /* 0x165667b10a1f7824 */ /* 0x000fc800078e021f */
[----:B------:R-:W-:-:S05]  /*0920*/  IMAD R11, R31, 0x27d4eb2f, RZ ;  /* 0x27d4eb2f1f0b7824 */ /* 0x000fca00078e02ff */
[----:B------:R-:W-:-:S04]  /*0930*/  LOP3.LUT R10, R11, R10, RZ, 0x3c, !PT ;  /* 0x0000000a0b0a7212 */ /* 0x000fc800078e3cff */
[----:B------:R-:W-:Y:S02]  /*0940*/  LOP3.LUT R11, R10, R31, RZ, 0x3c, !PT ;  /* 0x0000001f0a0b7212 */ /* 0x000fe400078e3cff */
[----:B------:R-:W-:-:S03]  /*0950*/  LOP3.LUT R21, R21, R10, R31, 0x96, !PT ;  /* 0x0000000a15157212 */ /* 0x000fc600078e961f */
[----:B------:R-:W-:Y:S01]  /*0960*/  IMAD.IADD R16, R10, 0x1, R11 ;  /* 0x000000010a107824 */ /* 0x000fe200078e020b */
[----:B------:R-:W-:Y:S01]  /*0970*/  SHF.L.W.U32.HI R21, R21, 0xd, R21 ;  /* 0x0000000d15157819 */ /* 0x000fe20000010e15 */
[----:B------:R-:W-:Y:S02]  /*0980*/  IMAD R10, R26, -0x61c8864f, RZ ;  /* 0x9e3779b11a0a7824 */ /* 0x000fe400078e02ff */
[----:B------:R-:W-:-:S05]  /*0990*/  IMAD R16, R27, -0x3d4d51cb, R16 ;  /* 0xc2b2ae351b107824 */ /* 0x000fca00078e0210 */
        /* <DEDUP_REMOVED lines=9> */
[----:B------:R-:W-:-:S03]  /*0a30*/  IMAD R26, R22, -0x61c8864f, RZ ;  /* 0x9e3779b1161a7824 */ /* 0x000fc600078e02ff */
[----:B------:R-:W-:-:S05]  /*0a40*/  SHF.L.W.U32.HI R11, R11, 0x11, R11 ;  /* 0x000000110b0b7819 */ /* 0x000fca0000010e0b */
        /* <DEDUP_REMOVED lines=28> */
[----:B------:R-:W-:-:S05]  /*0c10*/  SHF.L.W.U32.HI R21, R21, 0x11, R21 ;  /* 0x0000001115157819 */ /* 0x000fca0000010e15 */
[----:B------:R-:W-:-:S04]  /*0c20*/  IMAD R20, R21, 0x165667b1, R20 ;  /* 0x165667b115147824 */ /* 0x000fc800078e0214 */
[----:B------:R-:W-:-:S05]  /*0c30*/  IMAD R10, R20, 0x27d4eb2f, RZ ;  /* 0x27d4eb2f140a7824 */ /* 0x000fca00078e02ff */
[----:B------:R-:W-:-:S04]  /*0c40*/  LOP3.LUT R10, R10, R21, RZ, 0x3c, !PT ;  /* 0x000000150a0a7212 */ /* 0x000fc800078e3cff */
[----:B------:R-:W-:-:S05]  /*0c50*/  LOP3.LUT R21, R10, R20, RZ, 0x3c, !PT ;  /* 0x000000140a157212 */ /* 0x000fca00078e3cff */
[----:B------:R-:W-:Y:S01]  /*0c60*/  IMAD.IADD R16, R10, 0x1, R21 ;  /* 0x000000010a107824 */ /* 0x000fe200078e0215 */
[----:B------:R-:W-:Y:S06]  /*0c70*/  @P0 BRA `(.L_x_19) ;  /* 0xfffffff8008c0947 */ /* 0x000fec000383ffff */
.L_x_18:
[----:B------:R-:W-:Y:S05]  /*0c80*/  @!P1 BRA `(.L_x_17) ;  /* 0x0000000400749947 */ /* 0x000fea0003800000 */
[----:B------:R-:W-:Y:S02]  /*0c90*/  ISETP.GE.U32.AND P0, PT, R18, 0x4, PT ;  /* 0x000000041200780c */ /* 0x000fe40003f06070 */
[----:B------:R-:W-:-:S04]  /*0ca0*/  LOP3.LUT R30, R14, 0x3, RZ, 0xc0, !PT ;  /* 0x000000030e1e7812 */ /* 0x000fc800078ec0ff */
[----:B------:R-:W-:-:S07]  /*0cb0*/  ISETP.NE.AND P1, PT, R30, RZ, PT ;  /* 0x000000ff1e00720c */ /* 0x000fce0003f25270 */
[----:B------:R-:W-:Y:S06]  /*0cc0*/  @!P0 BRA `(.L_x_20) ;  /* 0x0000000000bc8947 */ /* 0x000fec0003800000 */
[----:B------:R-:W-:-:S04]  /*0cd0*/  IADD3 R10, P0, P2, R8, R17, R19 ;  /* 0x00000011080a7210 */ /* 0x000fc80007a1e013 */
[----:B------:R-:W-:-:S05]  /*0ce0*/  IADD3.X R11, PT, PT, R9, RZ, R23, P0, P2 ;  /* 0x000000ff090b7210 */ /* 0x000fca00007e4417 */
[----:B------:R-:W2:Y:S04]  /*0cf0*/  LDG.E.S8 R27, desc[UR6][R10.64] ;  /* 0x000000060a1b7981 */ /* 0x000ea8000c1e1300 */
[----:B------:R-:W3:Y:S04]  /*0d00*/  LDG.E.S8 R20, desc[UR6][R10.64+0x1] ;  /* 0x000001060a147981 */ /* 0x000ee8000c1e1300 */
[----:B------:R-:W4:Y:S04]  /*0d10*/  LDG.E.S8 R18, desc[UR6][R10.64+0x2] ;  /* 0x000002060a127981 */ /* 0x000f28000c1e1300 */
[----:B------:R0:W5:Y:S01]  /*0d20*/  LDG.E.S8 R22, desc[UR6][R10.64+0x3] ;  /* 0x000003060a167981 */ /* 0x000162000c1e1300 */
[----:B------:R-:W-:-:S02]  /*0d30*/  VIADD R17, R17, 0x4 ;  /* 0x0000000411117836 */ /* 0x000fc40000000000 */
[C---:B--2---:R-:W-:Y:S02]  /*0d40*/  IMAD R26, R27.reuse, -0x61c8864f, RZ ;  /* 0x9e3779b11b1a7824 */ /* 0x044fe400078e02ff */
[----:B------:R-:W-:-:S03]  /*0d50*/  IMAD R27, R27, -0x3d4d51cb, R16 ;  /* 0xc2b2ae351b1b7824 */ /* 0x000fc600078e0210 */
[----:B------:R-:W-:Y:S01]  /*0d60*/  LOP3.LUT R26, R26, R21, RZ, 0x3c, !PT ;  /* 0x000000151a1a7212 */ /* 0x000fe200078e3cff */
[----:B---3--:R-:W-:Y:S01]  /*0d70*/  IMAD R21, R20, -0x61c8864f, RZ ;  /* 0x9e3779b114157824 */ /* 0x008fe200078e02ff */
[----:B------:R-:W-:Y:S02]  /*0d80*/  SHF.L.W.U32.HI R27, R27, 0x11, R27 ;  /* 0x000000111b1b7819 */ /* 0x000fe40000010e1b */
[----:B------:R-:W-:-:S05]  /*0d90*/  SHF.L.W.U32.HI R26, R26, 0xd, R26 ;  /* 0x0000000d1a1a7819 */ /* 0x000fca0000010e1a */
[----:B------:R-:W-:-:S04]  /*0da0*/  IMAD R26, R27, 0x165667b1, R26 ;  /* 0x165667b11b1a7824 */ /* 0x000fc800078e021a */
[----:B------:R-:W-:-:S05]  /*0db0*/  IMAD R16, R26, 0x27d4eb2f, RZ ;  /* 0x27d4eb2f1a107824 */ /* 0x000fca00078e02ff */
[----:B------:R-:W-:-:S04]  /*0dc0*/  LOP3.LUT R27, R16, R27, RZ, 0x3c, !PT ;  /* 0x0000001b101b7212 */ /* 0x000fc800078e3cff */
[----:B------:R-:W-:Y:S02]  /*0dd0*/  LOP3.LUT R16, R27, R26, RZ, 0x3c, !PT ;  /* 0x0000001a1b107212 */ /* 0x000fe400078e3cff */
[----:B------:R-:W-:-:S03]  /*0de0*/  LOP3.LUT R21, R21, R27, R26, 0x96, !PT ;  /* 0x0000001b15157212 */ /* 0x000fc600078e961a */
[----:B0-----:R-:W-:Y:S01]  /*0df0*/  IMAD.IADD R11, R27, 0x1, R16 ;  /* 0x000000011b0b7824 */ /* 0x001fe200078e0210 */
[----:B------:R-:W-:Y:S01]  /*0e00*/  SHF.L.W.U32.HI R21, R21, 0xd, R21 ;  /* 0x0000000d15157819 */ /* 0x000fe20000010e15 */
[----:B----4-:R-:W-:Y:S02]  /*0e10*/  IMAD R16, R18, -0x61c8864f, RZ ;  /* 0x9e3779b112107824 */ /* 0x010fe400078e02ff */
        /* <DEDUP_REMOVED lines=10> */
[----:B-----5:R-:W-:-:S03]  /*0ec0*/  IMAD R18, R22, -0x61c8864f, RZ ;  /* 0x9e3779b116127824 */ /* 0x020fc600078e02ff */
        /* <DEDUP_REMOVED lines=14> */
[----:B------:R-:W-:-:S07]  /*0fb0*/  IMAD.IADD R16, R10, 0x1, R21 ;  /* 0x000000010a107824 */ /* 0x000fce00078e0215 */
.L_x_20:
[----:B------:R-:W-:Y:S05]  /*0fc0*/  @!P1 BRA `(.L_x_17) ;  /* 0x0000000000a49947 */ /* 0x000fea0003800000 */
[----:B------:R-:W-:Y:S02]  /*0fd0*/  ISETP.NE.AND P0, PT, R30, 0x1, PT ;  /* 0x000000011e00780c */ /* 0x000fe40003f05270 */
[----:B------:R-:W-:-:S04]  /*0fe0*/  LOP3.LUT R10, R14, 0x1, RZ, 0xc0, !PT ;  /* 0x000000010e0a7812 */ /* 0x000fc800078ec0ff */
[----:B------:R-:W-:-:S07]  /*0ff0*/  ISETP.NE.U32.AND P1, PT, R10, 0x1, PT ;  /* 0x000000010a00780c */ /* 0x000fce0003f25070 */
[----:B------:R-:W-:Y:S06]  /*1000*/  @!P0 BRA `(.L_x_21) ;  /* 0x0000000000648947 */ /* 0x000fec0003800000 */
[----:B------:R-:W-:-:S04]  /*1010*/  IADD3 R10, P0, P2, R8, R17, R19 ;  /* 0x00000011080a7210 */ /* 0x000fc80007a1e013 */
[----:B------:R-:W-:-:S05]  /*1020*/  IADD3.X R11, PT, PT, R9, RZ, R23, P0, P2 ;  /* 0x000000ff090b7210 */ /* 0x000fca00007e4417 */
[----:B------:R-:W2:Y:S04]  /*1030*/  LDG.E.S8 R27, desc[UR6][R10.64] ;  /* 0x000000060a1b7981 */ /* 0x000ea8000c1e1300 */
[----:B------:R-:W3:Y:S01]  /*1040*/  LDG.E.S8 R31, desc[UR6][R10.64+0x1] ;  /* 0x000001060a1f7981 */ /* 0x000ee2000c1e1300 */
[----:B------:R-:W-:Y:S02]  /*1050*/  VIADD R17, R17, 0x2 ;  /* 0x0000000211117836 */ /* 0x000fe40000000000 */
[C---:B--2---:R-:W-:Y:S02]  /*1060*/  IMAD R18, R27.reuse, -0x61c8864f, RZ ;  /* 0x9e3779b11b127824 */ /* 0x044fe400078e02ff */
[----:B------:R-:W-:Y:S02]  /*1070*/  IMAD R27, R27, -0x3d4d51cb, R16 ;  /* 0xc2b2ae351b1b7824 */ /* 0x000fe400078e0210 */
[----:B---3--:R-:W-:Y:S01]  /*1080*/  IMAD R20, R31, -0x61c8864f, RZ ;  /* 0x9e3779b11f147824 */ /* 0x008fe200078e02ff */
[----:B------:R-:W-:-:S02]  /*1090*/  LOP3.LUT R18, R18, R21, RZ, 0x3c, !PT ;  /* 0x0000001512127212 */ /* 0x000fc400078e3cff */
        /* <DEDUP_REMOVED lines=16> */
.L_x_21:
[----:B------:R-:W-:Y:S05]  /*11a0*/  @P1 BRA `(.L_x_17) ;  /* 0x00000000002c1947 */ /* 0x000fea0003800000 */
[----:B------:R-:W-:-:S04]  /*11b0*/  IADD3 R10, P0, P1, R8, R17, R19 ;  /* 0x00000011080a7210 */ /* 0x000fc8000791e013 */
[----:B------:R-:W-:-:S06]  /*11c0*/  IADD3.X R11, PT, PT, R9, RZ, R23, P0, P1 ;  /* 0x000000ff090b7210 */ /* 0x000fcc00007e2417 */
[----:B------:R-:W2:Y:S02]  /*11d0*/  LDG.E.S8 R11, desc[UR6][R10.64] ;  /* 0x000000060a0b7981 */ /* 0x000ea4000c1e1300 */
[C---:B--2---:R-:W-:Y:S02]  /*11e0*/  IMAD R18, R11.reuse, -0x61c8864f, RZ ;  /* 0x9e3779b10b127824 */ /* 0x044fe400078e02ff */
[----:B------:R-:W-:-:S03]  /*11f0*/  IMAD R16, R11, -0x3d4d51cb, R16 ;  /* 0xc2b2ae350b107824 */ /* 0x000fc600078e0210 */
[----:B------:R-:W-:Y:S02]  /*1200*/  LOP3.LUT R18, R18, R21, RZ, 0x3c, !PT ;  /* 0x0000001512127212 */ /* 0x000fe400078e3cff */
[----:B------:R-:W-:Y:S02]  /*1210*/  SHF.L.W.U32.HI R21, R16, 0x11, R16 ;  /* 0x0000001110157819 */ /* 0x000fe40000010e10 */
[----:B------:R-:W-:-:S05]  /*1220*/  SHF.L.W.U32.HI R18, R18, 0xd, R18 ;  /* 0x0000000d12127819 */ /* 0x000fca0000010e12 */
[----:B------:R-:W-:-:S04]  /*1230*/  IMAD R18, R21, 0x165667b1, R18 ;  /* 0x165667b115127824 */ /* 0x000fc800078e0212 */
[----:B------:R-:W-:-:S05]  /*1240*/  IMAD R16, R18, 0x27d4eb2f, RZ ;  /* 0x27d4eb2f12107824 */ /* 0x000fca00078e02ff */
[----:B------:R-:W-:-:S07]  /*1250*/  LOP3.LUT R21, R18, R16, R21, 0x96, !PT ;  /* 0x0000001012157212 */ /* 0x000fce00078e9615 */
.L_x_17:
[----:B------:R-:W0:Y:S01]  /*1260*/  I2F.U32.RP R16, R25 ;  /* 0x0000001900107306 */ /* 0x000e220000209000 */
[----:B------:R-:W-:Y:S01]  /*1270*/  LOP3.LUT R14, R21, R14, RZ, 0x3c, !PT ;  /* 0x0000000e150e7212 */ /* 0x000fe200078e3cff */
[----:B------:R-:W-:Y:S01]  /*1280*/  IMAD.MOV R19, RZ, RZ, -R25 ;  /* 0x000000ffff137224 */ /* 0x000fe200078e0a19 */
[----:B------:R-:W-:Y:S02]  /*1290*/  ISETP.NE.U32.AND P1, PT, R25, RZ, PT ;  /* 0x000000ff1900720c */ /* 0x000fe40003f25070 */
[----:B------:R-:W-:-:S04]  /*12a0*/  SHF.R.U32.HI R11, RZ, 0x10, R14 ;  /* 0x00000010ff0b7819 */ /* 0x000fc8000001160e */
[----:B------:R-:W-:-:S05]  /*12b0*/  LOP3.LUT R11, R11, R14, RZ, 0x3c, !PT ;  /* 0x0000000e0b0b7212 */ /* 0x000fca00078e3cff */
[----:B------:R-:W-:Y:S01]  /*12c0*/  IMAD R10, R11, -0x7a143595, RZ ;  /* 0x85ebca6b0b0a7824 */ /* 0x000fe200078e02ff */
[----:B0-----:R-:W0:Y:S04]  /*12d0*/  MUFU.RCP R16, R16 ;  /* 0x0000001000107308 */ /* 0x001e280000001000 */
[----:B------:R-:W-:-:S04]  /*12e0*/  SHF.R.U32.HI R17, RZ, 0xd, R10 ;  /* 0x0000000dff117819 */ /* 0x000fc8000001160a */
[----:B------:R-:W-:Y:S01]  /*12f0*/  LOP3.LUT R17, R17, R10, RZ, 0x3c, !PT ;  /* 0x0000000a11117212 */ /* 0x000fe200078e3cff */
[----:B------:R-:W-:-:S04]  /*1300*/  IMAD.MOV.U32 R10, RZ, RZ, RZ ;  /* 0x000000ffff0a7224 */ /* 0x000fc800078e00ff */
[----:B------:R-:W-:Y:S02]  /*1310*/  IMAD R17, R17, -0x3d4d51cb, RZ ;  /* 0xc2b2ae3511117824 */ /* 0x000fe400078e02ff */
[----:B0-----:R-:W-:-:S03]  /*1320*/  VIADD R18, R16, 0xffffffe ;  /* 0x0ffffffe10127836 */ /* 0x001fc60000000000 */
[----:B------:R-:W-:Y:S01]  /*1330*/  SHF.R.U32.HI R14, RZ, 0x10, R17 ;  /* 0x00000010ff0e7819 */ /* 0x000fe20000011611 */
[----:B------:R-:W0:Y:S03]  /*1340*/  F2I.FTZ.U32.TRUNC.NTZ R11, R18 ;  /* 0x00000012000b7305 */ /* 0x000e26000021f000 */
[----:B------:R-:W-:Y:S01]  /*1350*/  LOP3.LUT R14, R14, R17, RZ, 0x3c, !PT ;  /* 0x000000110e0e7212 */ /* 0x000fe200078e3cff */
[----:B0-----:R-:W-:-:S04]  /*1360*/  IMAD R19, R19, R11, RZ ;  /* 0x0000000b13137224 */ /* 0x001fc800078e02ff */
[----:B------:R-:W-:-:S06]  /*1370*/  IMAD.HI.U32 R11, R11, R19, R10 ;  /* 0x000000130b0b7227 */ /* 0x000fcc00078e000a */
[----:B------:R-:W-:-:S04]  /*1380*/  IMAD.HI.U32 R11, R11, R14, RZ ;  /* 0x0000000e0b0b7227 */ /* 0x000fc800078e00ff */
[----:B------:R-:W-:-:S04]  /*1390*/  IMAD.MOV R11, RZ, RZ, -R11 ;  /* 0x000000ffff0b7224 */ /* 0x000fc800078e0a0b */
[----:B------:R-:W-:-:S05]  /*13a0*/  IMAD R14, R25, R11, R14 ;  /* 0x0000000b190e7224 */ /* 0x000fca00078e020e */
[----:B------:R-:W-:-:S13]  /*13b0*/  ISETP.GE.U32.AND P0, PT, R14, R25, PT ;  /* 0x000000190e00720c */ /* 0x000fda0003f06070 */
[----:B------:R-:W-:-:S05]  /*13c0*/  @P0 IMAD.IADD R14, R14, 0x1, -R25 ;  /* 0x000000010e0e0824 */ /* 0x000fca00078e0a19 */
[----:B------:R-:W-:-:S13]  /*13d0*/  ISETP.GE.U32.AND P0, PT, R14, R25, PT ;  /* 0x000000190e00720c */ /* 0x000fda0003f06070 */
[----:B------:R-:W-:Y:S01]  /*13e0*/  @P0 IMAD.IADD R14, R14, 0x1, -R25 ;  /* 0x000000010e0e0824 */ /* 0x000fe200078e0a19 */
[----:B------:R-:W-:-:S05]  /*13f0*/  @!P1 LOP3.LUT R14, RZ, R25, RZ, 0x33, !PT ;  /* 0x00000019ff0e9212 */ /* 0x000fca00078e33ff */
[----:B------:R-:W-:-:S05]  /*1400*/  IMAD R14, R14, 0x4, R1 ;  /* 0x000000040e0e7824 */ /* 0x000fca00078e0201 */
[----:B------:R-:W2:Y:S01]  /*1410*/  LDL R10, [R14] ;  /* 0x000000000e0a7983 */ /* 0x000ea20000100800 */
[----:B------:R-:W-:-:S05]  /*1420*/  VIADD R15, R15, 0x1 ;  /* 0x000000010f0f7836 */ /* 0x000fca0000000000 */
[----:B------:R-:W-:Y:S01]  /*1430*/  ISETP.NE.AND P0, PT, R15, R13, PT ;  /* 0x0000000d0f00720c */ /* 0x000fe20003f05270 */
[----:B--2---:R-:W-:-:S05]  /*1440*/  VIADD R11, R10, 0x1 ;  /* 0x000000010a0b7836 */ /* 0x004fca0000000000 */
[----:B------:R0:W-:Y:S07]  /*1450*/  STL [R14], R11 ;  /* 0x0000000b0e007387 */ /* 0x0001ee0000100800 */
[----:B------:R-:W-:Y:S05]  /*1460*/  @P0 BRA `(.L_x_22) ;  /* 0xfffffff000440947 */ /* 0x000fea000383ffff */
.L_x_16:
[----:B------:R-:W2:Y:S01]  /*1470*/  I2F.F64 R20, R25 ;  /* 0x0000001900147312 */ /* 0x000ea20000201c00 */
[----:B------:R-:W-:Y:S01]  /*1480*/  IMAD.MOV.U32 R4, RZ, RZ, 0x1 ;  /* 0x00000001ff047424 */ /* 0x000fe200078e00ff */
[----:B------:R-:W-:-:S06]  /*1490*/  ISETP.GE.AND P1, PT, R12, 0x1, PT ;  /* 0x000000010c00780c */ /* 0x000fcc0003f26270 */
[----:B------:R-:W3:Y:S08]  /*14a0*/  I2F.F64 R8, R13 ;  /* 0x0000000d00087312 */ /* 0x000ef00000201c00 */
[----:B--2---:R-:W1:Y:S01]  /*14b0*/  MUFU.RCP64H R5, R21 ;  /* 0x0000001500057308 */ /* 0x004e620000001800 */
[----:B---3--:R-:W-:Y:S01]  /*14c0*/  FSETP.GEU.AND P2, PT, |R9|, 6.5827683646048100446e-37, PT ;  /* 0x036000000900780b */ /* 0x008fe20003f4e200 */
[----:B-1----:R-:W-:-:S08]  /*14d0*/  DFMA R6, -R20, R4, 1 ;  /* 0x3ff000001406742b */ /* 0x002fd00000000104 */
[----:B------:R-:W-:-:S08]  /*14e0*/  DFMA R6, R6, R6, R6 ;  /* 0x000000060606722b */ /* 0x000fd00000000006 */
[----:B------:R-:W-:-:S08]  /*14f0*/  DFMA R6, R4, R6, R4 ;  /* 0x000000060406722b */ /* 0x000fd00000000004 */
[----:B------:R-:W-:-:S08]  /*1500*/  DFMA R4, -R20, R6, 1 ;  /* 0x3ff000001404742b */ /* 0x000fd00000000106 */
[----:B------:R-:W-:-:S08]  /*1510*/  DFMA R4, R6, R4, R6 ;  /* 0x000000040604722b */ /* 0x000fd00000000006 */
[----:B------:R-:W-:-:S08]  /*1520*/  DMUL R26, R8, R4 ;  /* 0x00000004081a7228 */ /* 0x000fd00000000000 */
[----:B------:R-:W-:-:S08]  /*1530*/  DFMA R6, -R20, R26, R8 ;  /* 0x0000001a1406722b */ /* 0x000fd00000000108 */
[----:B------:R-:W-:-:S10]  /*1540*/  DFMA R26, R4, R6, R26 ;  /* 0x00000006041a722b */ /* 0x000fd4000000001a */
[----:B------:R-:W-:-:S05]  /*1550*/  FFMA R4, RZ, R21, R27 ;  /* 0x00000015ff047223 */ /* 0x000fca000000001b */
[----:B------:R-:W-:-:S13]  /*1560*/  FSETP.GT.AND P0, PT, |R4|, 1.469367938527859385e-39, PT ;  /* 0x001000000400780b */ /* 0x000fda0003f04200 */
[----:B------:R-:W-:Y:S05]  /*1570*/  @P0 BRA P2, `(.L_x_23) ;  /* 0x0000000000180947 */ /* 0x000fea0001000000 */
[----:B------:R-:W-:Y:S01]  /*1580*/  IMAD.MOV.U32 R6, RZ, RZ, R20 ;  /* 0x000000ffff067224 */ /* 0x000fe200078e0014 */
[----:B------:R-:W-:Y:S01]  /*1590*/  MOV R26, 0x15c0 ;  /* 0x000015c0001a7802 */ /* 0x000fe20000000f00 */
[----:B------:R-:W-:-:S07]  /*15a0*/  IMAD.MOV.U32 R7, RZ, RZ, R21 ;  /* 0x000000ffff077224 */ /* 0x000fce00078e0015 */
[----:B0-----:R-:W-:Y:S05]  /*15b0*/  CALL.REL.NOINC `($__internal_0_$__cuda_sm20_div_rn_f64_full) ;  /* 0x0000000c00587944 */ /* 0x001fea0003c00000 */
[----:B------:R-:W-:Y:S02]  /*15c0*/  IMAD.MOV.U32 R26, RZ, RZ, R4 ;  /* 0x000000ffff1a7224 */ /* 0x000fe400078e0004 */
[----:B------:R-:W-:-:S07]  /*15d0*/  IMAD.MOV.U32 R27, RZ, RZ, R5 ;  /* 0x000000ffff1b7224 */ /* 0x000fce00078e0005 */
.L_x_23:
[----:B------:R-:W-:Y:S01]  /*15e0*/  CS2R R22, SRZ ;  /* 0x0000000000167805 */ /* 0x000fe2000001ff00 */
[----:B------:R-:W-:Y:S06]  /*15f0*/  @!P1 BRA `(.L_x_24) ;  /* 0x0000000800149947 */ /* 0x000fec0003800000 */
[----:B------:R-:W-:Y:S01]  /*1600*/  ISETP.GE.U32.AND P0, PT, R12, 0x10, PT ;  /* 0x000000100c00780c */ /* 0x000fe20003f06070 */
[----:B0-----:R-:W-:Y:S01]  /*1610*/  IMAD.MOV.U32 R14, RZ, RZ, RZ ;  /* 0x000000ffff0e7224 */ /* 0x001fe200078e00ff */
[----:B------:R-:W-:-:S11]  /*1620*/  CS2R R22, SRZ ;  /* 0x0000000000167805 */ /* 0x000fd6000001ff00 */
[----:B------:R-:W-:Y:S05]  /*1630*/  @!P0 BRA `(.L_x_25) ;  /* 0x0000000000ec8947 */ /* 0x000fea0003800000 */
[----:B------:R-:W-:Y:S01]  /*1640*/  IMAD.MOV.U32 R34, RZ, RZ, RZ ;  /* 0x000000ffff227224 */ /* 0x000fe200078e00ff */
[----:B------:R-:W-:-:S07]  /*1650*/  CS2R R22, SRZ ;  /* 0x0000000000167805 */ /* 0x000fce000001ff00 */
.L_x_26:
[----:B------:R-:W-:-:S05]  /*1660*/  IMAD R35, R34, 0x4, R1 ;  /* 0x0000000422237824 */ /* 0x000fca00078e0201 */
[----:B------:R-:W2:Y:S04]  /*1670*/  LDL.128 R4, [R35] ;  /* 0x0000000023047983 */ /* 0x000ea80000100c00 */
[----:B------:R-:W3:Y:S04]  /*1680*/  LDL.128 R8, [R35+0x10] ;  /* 0x0000100023087983 */ /* 0x000ee80000100c00 */
[----:B------:R-:W4:Y:S04]  /*1690*/  LDL.128 R12, [R35+0x20] ;  /* 0x00002000230c7983 */ /* 0x000f280000100c00 */
[----:B------:R-:W5:Y:S01]  /*16a0*/  LDL.128 R16, [R35+0x30] ;  /* 0x0000300023107983 */ /* 0x000f620000100c00 */
[----:B------:R-:W-:Y:S01]  /*16b0*/  VIADD R34, R34, 0x10 ;  /* 0x0000001022227836 */ /* 0x000fe20000000000 */
[----:B--2---:R-:W0:Y:S08]  /*16c0*/  I2F.F64 R30, R4 ;  /* 0x00000004001e7312 */ /* 0x004e300000201c00 */
[----:B------:R-:W1:Y:S01]  /*16d0*/  I2F.F64 R32, R5 ;  /* 0x0000000500207312 */ /* 0x000e620000201c00 */
[----:B0-----:R-:W-:-:S07]  /*16e0*/  DADD R30, R30, -R26 ;  /* 0x000000001e1e7229 */ /* 0x001fce000000081a */
[----:B------:R-:W0:Y:S01]  /*16f0*/  I2F.F64 R36, R7 ;  /* 0x0000000700247312 */ /* 0x000e220000201c00 */
[----:B------:R-:W-:-:S07]  /*1700*/  DFMA R30, R30, R30, R22 ;  /* 0x0000001e1e1e722b */ /* 0x000fce0000000016 */
[----:B---3--:R-:W-:Y:S01]  /*1710*/  I2F.F64 R4, R10 ;  /* 0x0000000a00047312 */ /* 0x008fe20000201c00 */
[--C-:B-1----:R-:W-:Y:S02]  /*1720*/  DADD R32, R32, -R26.reuse ;  /* 0x0000000020207229 */ /* 0x102fe4000000081a */
[----:B0-----:R-:W-:-:S05]  /*1730*/  DADD R36, R36, -R26 ;  /* 0x0000000024247229 */ /* 0x001fca000000081a */
[----:B------:R-:W0:Y:S01]  /*1740*/  I2F.F64 R22, R6 ;  /* 0x0000000600167312 */ /* 0x000e220000201c00 */
[----:B------:R-:W-:-:S07]  /*1750*/  DFMA R30, R32, R32, R30 ;  /* 0x00000020201e722b */ /* 0x000fce000000001e */
[----:B------:R-:W-:Y:S01]  /*1760*/  I2F.F64 R6, R11 ;  /* 0x0000000b00067312 */ /* 0x000fe20000201c00 */
[----:B0-----:R-:W-:-:S07]  /*1770*/  DADD R32, R22, -R26 ;  /* 0x0000000016207229 */ /* 0x001fce000000081a */
[----:B------:R-:W0:Y:S01]  /*1780*/  I2F.F64 R22, R8 ;  /* 0x0000000800167312 */ /* 0x000e220000201c00 */
[----:B------:R-:W-:-:S07]  /*1790*/  DFMA R30, R32, R32, R30 ;  /* 0x00000020201e722b */ /* 0x000fce000000001e */
[----:B------:R1:W2:Y:S01]  /*17a0*/  I2F.F64 R32, R9 ;  /* 0x0000000900207312 */ /* 0x0002a20000201c00 */
[----:B------:R-:W-:Y:S02]  /*17b0*/  DFMA R30, R36, R36, R30 ;  /* 0x00000024241e722b */ /* 0x000fe4000000001e */
[--C-:B0-----:R-:W-:Y:S02]  /*17c0*/  DADD R22, R22, -R26.reuse ;  /* 0x0000000016167229 */ /* 0x101fe4000000081a */
[----:B-1----:R-:W-:-:S03]  /*17d0*/  DADD R8, R6, -R26 ;  /* 0x0000000006087229 */ /* 0x002fc6000000081a */
[----:B----4-:R-:W0:Y:S01]  /*17e0*/  I2F.F64 R6, R13 ;  /* 0x0000000d00067312 */ /* 0x010e220000201c00 */
[----:B--2---:R-:W-:Y:S02]  /*17f0*/  DADD R32, R32, -R26 ;  /* 0x0000000020207229 */ /* 0x004fe4000000081a */
[----:B------:R-:W-:Y:S02]  /*1800*/  DFMA R30, R22, R22, R30 ;  /* 0x00000016161e722b */ /* 0x000fe4000000001e */
[----:B------:R-:W-:-:S03]  /*1810*/  DADD R22, R4, -R26 ;  /* 0x0000000004167229 */ /* 0x000fc6000000081a */
[----:B------:R-:W1:Y:S03]  /*1820*/  I2F.F64 R4, R12 ;  /* 0x0000000c00047312 */ /* 0x000e660000201c00 */
[----:B------:R-:W-:Y:S02]  /*1830*/  DFMA R30, R32, R32, R30 ;  /* 0x00000020201e722b */ /* 0x000fe4000000001e */
[----:B0-----:R-:W-:-:S06]  /*1840*/  DADD R6, R6, -R26 ;  /* 0x0000000006067229 */ /* 0x001fcc000000081a */
[----:B------:R-:W-:-:S08]  /*1850*/  DFMA R30, R22, R22, R30 ;  /* 0x00000016161e722b */ /* 0x000fd0000000001e */
[----:B------:R-:W-:Y:S02]  /*1860*/  DFMA R30, R8, R8, R30 ;  /* 0x00000008081e722b */ /* 0x000fe4000000001e */
[----:B-1----:R-:W-:Y:S01]  /*1870*/  DADD R8, R4, -R26 ;  /* 0x0000000004087229 */ /* 0x002fe2000000081a */
[----:B------:R0:W1:Y:S07]  /*1880*/  I2F.F64 R4, R14 ;  /* 0x0000000e00047312 */ /* 0x00006e0000201c00 */
[----:B------:R-:W-:-:S02]  /*1890*/  DFMA R30, R8, R8, R30 ;  /* 0x00000008081e722b */ /* 0x000fc4000000001e */
[----:B------:R-:W2:Y:S01]  /*18a0*/  I2F.F64 R8, R15 ;  /* 0x0000000f00087312 */ /* 0x000ea20000201c00 */
[----:B0-----:R-:W-:-:S04]  /*18b0*/  LOP3.LUT R14, R25, 0x1ff0, RZ, 0xc0, !PT ;  /* 0x00001ff0190e7812 */ /* 0x001fc800078ec0ff */
[----:B------:R-:W-:Y:S01]  /*18c0*/  ISETP.NE.AND P0, PT, R34, R14, PT ;  /* 0x0000000e2200720c */ /* 0x000fe20003f05270 */
[----:B------:R-:W-:Y:S02]  /*18d0*/  DFMA R30, R6, R6, R30 ;  /* 0x00000006061e722b */ /* 0x000fe4000000001e */
[--C-:B-1----:R-:W-:Y:S01]  /*18e0*/  DADD R4, R4, -R26.reuse ;  /* 0x0000000004047229 */ /* 0x102fe2000000081a */
[----:B-----5:R-:W0:Y:S01]  /*18f0*/  I2F.F64 R6, R16 ;  /* 0x0000001000067312 */ /* 0x020e220000201c00 */
[----:B--2---:R-:W-:-:S06]  /*1900*/  DADD R8, R8, -R26 ;  /* 0x0000000008087229 */ /* 0x004fcc000000081a */
[----:B------:R-:W-:Y:S02]  /*1910*/  DFMA R30, R4, R4, R30 ;  /* 0x00000004041e722b */ /* 0x000fe4000000001e */
[----:B------:R-:W1:Y:S01]  /*1920*/  I2F.F64 R4, R17 ;  /* 0x0000001100047312 */ /* 0x000e620000201c00 */
[----:B0-----:R-:W-:-:S05]  /*1930*/  DADD R6, R6, -R26 ;  /* 0x0000000006067229 */ /* 0x001fca000000081a */
[----:B------:R-:W-:Y:S02]  /*1940*/  DFMA R30, R8, R8, R30 ;  /* 0x00000008081e722b */ /* 0x000fe4000000001e */
[----:B------:R-:W0:Y:S06]  /*1950*/  I2F.F64 R8, R18 ;  /* 0x0000001200087312 */ /* 0x000e2c0000201c00 */
[----:B------:R-:W-:Y:S02]  /*1960*/  DFMA R30, R6, R6, R30 ;  /* 0x00000006061e722b */ /* 0x000fe4000000001e */
[--C-:B-1----:R-:W-:Y:S01]  /*1970*/  DADD R4, R4, -R26.reuse ;  /* 0x0000000004047229 */ /* 0x102fe2000000081a */
[----:B------:R-:W1:Y:S01]  /*1980*/  I2F.F64 R6, R19 ;  /* 0x0000001300067312 */ /* 0x000e620000201c00 */
[----:B0-----:R-:W-:-:S06]  /*1990*/  DADD R8, R8, -R26 ;  /* 0x0000000008087229 */ /* 0x001fcc000000081a */
[----:B------:R-:W-:Y:S02]  /*19a0*/  DFMA R30, R4, R4, R30 ;  /* 0x00000004041e722b */ /* 0x000fe4000000001e */
[----:B-1----:R-:W-:-:S06]  /*19b0*/  DADD R6, R6, -R26 ;  /* 0x0000000006067229 */ /* 0x002fcc000000081a */
[----:B------:R-:W-:-:S08]  /*19c0*/  DFMA R30, R8, R8, R30 ;  /* 0x00000008081e722b */ /* 0x000fd0000000001e */
[----:B------:R-:W-:Y:S01]  /*19d0*/  DFMA R22, R6, R6, R30 ;  /* 0x000000060616722b */ /* 0x000fe2000000001e */
[----:B------:R-:W-:Y:S10]  /*19e0*/  @P0 BRA `(.L_x_26) ;  /* 0xfffffffc001c0947 */ /* 0x000ff4000383ffff */
.L_x_25:
[----:B------:R-:W-:-:S13]  /*19f0*/  LOP3.LUT P0, R4, R25, 0xf, RZ, 0xc0, !PT ;  /* 0x0000000f19047812 */ /* 0x000fda000780c0ff */
[----:B------:R-:W-:Y:S05]  /*1a00*/  @!P0 BRA `(.L_x_24) ;  /* 0x0000000400108947 */ /* 0x000fea0003800000 */
[----:B------:R-:W-:Y:S02]  /*1a10*/  ISETP.GE.U32.AND P0, PT, R4, 0x8, PT ;  /* 0x000000080400780c */ /* 0x000fe40003f06070 */
[----:B------:R-:W-:-:S04]  /*1a20*/  LOP3.LUT R15, R25, 0x7, RZ, 0xc0, !PT ;  /* 0x00000007190f7812 */ /* 0x000fc800078ec0ff */
[----:B------:R-:W-:-:S07]  /*1a30*/  ISETP.NE.AND P1, PT, R15, RZ, PT ;  /* 0x000000ff0f00720c */ /* 0x000fce0003f25270 */
[----:B------:R-:W-:Y:S06]  /*1a40*/  @!P0 BRA `(.L_x_27) ;  /* 0x0000000000708947 */ /* 0x000fec0003800000 */
[----:B------:R-:W-:-:S05]  /*1a50*/  IMAD R30, R14, 0x4, R1 ;  /* 0x000000040e1e7824 */ /* 0x000fca00078e0201 */
[----:B------:R-:W2:Y:S04]  /*1a60*/  LDL.128 R4, [R30] ;  /* 0x000000001e047983 */ /* 0x000ea80000100c00 */
[----:B------:R-:W3:Y:S01]  /*1a70*/  LDL.128 R8, [R30+0x10] ;  /* 0x000010001e087983 */ /* 0x000ee20000100c00 */
[----:B------:R-:W-:Y:S01]  /*1a80*/  VIADD R14, R14, 0x8 ;  /* 0x000000080e0e7836 */ /* 0x000fe20000000000 */
[----:B--2---:R-:W0:Y:S08]  /*1a90*/  I2F.F64 R12, R4 ;  /* 0x00000004000c7312 */ /* 0x004e300000201c00 */
[----:B------:R-:W1:Y:S01]  /*1aa0*/  I2F.F64 R16, R5 ;  /* 0x0000000500107312 */ /* 0x000e620000201c00 */
[----:B0-----:R-:W-:-:S07]  /*1ab0*/  DADD R18, R12, -R26 ;  /* 0x000000000c127229 */ /* 0x001fce000000081a */
[----:B---3--:R-:W0:Y:S01]  /*1ac0*/  I2F.F64 R4, R9 ;  /* 0x0000000900047312 */ /* 0x008e220000201c00 */
[----:B-1----:R-:W-:-:S07]  /*1ad0*/  DADD R16, R16, -R26 ;  /* 0x0000000010107229 */ /* 0x002fce000000081a */
[----:B------:R-:W1:Y:S01]  /*1ae0*/  I2F.F64 R12, R6 ;  /* 0x00000006000c7312 */ /* 0x000e620000201c00 */
[----:B------:R-:W-:Y:S02]  /*1af0*/  DFMA R22, R18, R18, R22 ;  /* 0x000000121216722b */ /* 0x000fe40000000016 */
[----:B0-----:R-:W-:-:S05]  /*1b00*/  DADD R4, R4, -R26 ;  /* 0x0000000004047229 */ /* 0x001fca000000081a */
[----:B------:R-:W0:Y:S01]  /*1b10*/  I2F.F64 R18, R7 ;  /* 0x0000000700127312 */ /* 0x000e220000201c00 */
[----:B------:R-:W-:Y:S02]  /*1b20*/  DFMA R22, R16, R16, R22 ;  /* 0x000000101016722b */ /* 0x000fe40000000016 */
[----:B-1----:R-:W-:-:S05]  /*1b30*/  DADD R12, R12, -R26 ;  /* 0x000000000c0c7229 */ /* 0x002fca000000081a */
[----:B------:R-:W1:Y:S01]  /*1b40*/  I2F.F64 R16, R8 ;  /* 0x0000000800107312 */ /* 0x000e620000201c00 */
[----:B0-----:R-:W-:-:S07]  /*1b50*/  DADD R18, R18, -R26 ;  /* 0x0000000012127229 */ /* 0x001fce000000081a */
[----:B------:R-:W0:Y:S01]  /*1b60*/  I2F.F64 R6, R11 ;  /* 0x0000000b00067312 */ /* 0x000e220000201c00 */
[----:B------:R-:W-:Y:S02]  /*1b70*/  DFMA R22, R12, R12, R22 ;  /* 0x0000000c0c16722b */ /* 0x000fe40000000016 */
[----:B-1----:R-:W-:-:S05]  /*1b80*/  DADD R16, R16, -R26 ;  /* 0x0000000010107229 */ /* 0x002fca000000081a */
[----:B------:R-:W1:Y:S01]  /*1b90*/  I2F.F64 R12, R10 ;  /* 0x0000000a000c7312 */ /* 0x000e620000201c00 */
[----:B------:R-:W-:Y:S02]  /*1ba0*/  DFMA R22, R18, R18, R22 ;  /* 0x000000121216722b */ /* 0x000fe40000000016 */
[----:B0-----:R-:W-:-:S06]  /*1bb0*/  DADD R6, R6, -R26 ;  /* 0x0000000006067229 */ /* 0x001fcc000000081a */
[----:B------:R-:W-:Y:S02]  /*1bc0*/  DFMA R22, R16, R16, R22 ;  /* 0x000000101016722b */ /* 0x000fe40000000016 */
[----:B-1----:R-:W-:-:S06]  /*1bd0*/  DADD R12, R12, -R26 ;  /* 0x000000000c0c7229 */ /* 0x002fcc000000081a */
[----:B------:R-:W-:-:S08]  /*1be0*/  DFMA R22, R4, R4, R22 ;  /* 0x000000040416722b */ /* 0x000fd00000000016 */
[----:B------:R-:W-:-:S08]  /*1bf0*/  DFMA R22, R12, R12, R22 ;  /* 0x0000000c0c16722b */ /* 0x000fd00000000016 */
[----:B------:R-:W-:-:S11]  /*1c00*/  DFMA R22, R6, R6, R22 ;  /* 0x000000060616722b */ /* 0x000fd60000000016 */
.L_x_27:
[----:B------:R-:W-:Y:S05]  /*1c10*/  @!P1 BRA `(.L_x_24) ;  /* 0x00000000008c9947 */ /* 0x000fea0003800000 */
[----:B------:R-:W-:Y:S02]  /*1c20*/  ISETP.GE.U32.AND P0, PT, R15, 0x4, PT ;  /* 0x000000040f00780c */ /* 0x000fe40003f06070 */
[----:B------:R-:W-:-:S04]  /*1c30*/  LOP3.LUT R25, R25, 0x3, RZ, 0xc0, !PT ;  /* 0x0000000319197812 */ /* 0x000fc800078ec0ff */
[----:B------:R-:W-:-:S07]  /*1c40*/  ISETP.NE.AND P1, PT, R25, RZ, PT ;  /* 0x000000ff1900720c */ /* 0x000fce0003f25270 */
[----:B------:R-:W-:Y:S06]  /*1c50*/  @!P0 BRA `(.L_x_28) ;  /* 0x00000000003c8947 */ /* 0x000fec0003800000 */
[----:B------:R-:W-:-:S06]  /*1c60*/  IMAD R4, R14, 0x4, R1 ;  /* 0x000000040e047824 */ /* 0x000fcc00078e0201 */
[----:B------:R-:W2:Y:S01]  /*1c70*/  LDL.128 R4, [R4] ;  /* 0x0000000004047983 */ /* 0x000ea20000100c00 */
[----:B------:R-:W-:Y:S01]  /*1c80*/  VIADD R14, R14, 0x4 ;  /* 0x000000040e0e7836 */ /* 0x000fe20000000000 */
[----:B--2---:R-:W0:Y:S08]  /*1c90*/  I2F.F64 R8, R4 ;  /* 0x0000000400087312 */ /* 0x004e300000201c00 */
[----:B------:R-:W1:Y:S01]  /*1ca0*/  I2F.F64 R10, R5 ;  /* 0x00000005000a7312 */ /* 0x000e620000201c00 */
[----:B0-----:R-:W-:-:S07]  /*1cb0*/  DADD R8, R8, -R26 ;  /* 0x0000000008087229 */ /* 0x001fce000000081a */
[----:B------:R-:W0:Y:S01]  /*1cc0*/  I2F.F64 R12, R6 ;  /* 0x00000006000c7312 */ /* 0x000e220000201c00 */
[----:B------:R-:W-:-:S07]  /*1cd0*/  DFMA R8, R8, R8, R22 ;  /* 0x000000080808722b */ /* 0x000fce0000000016 */
[----:B------:R-:W2:Y:S01]  /*1ce0*/  I2F.F64 R16, R7 ;  /* 0x0000000700107312 */ /* 0x000ea20000201c00 */
[--C-:B-1----:R-:W-:Y:S02]  /*1cf0*/  DADD R10, R10, -R26.reuse ;  /* 0x000000000a0a7229 */ /* 0x102fe4000000081a */
[----:B0-----:R-:W-:-:S06]  /*1d00*/  DADD R12, R12, -R26 ;  /* 0x000000000c0c7229 */ /* 0x001fcc000000081a */
[----:B------:R-:W-:Y:S02]  /*1d10*/  DFMA R8, R10, R10, R8 ;  /* 0x0000000a0a08722b */ /* 0x000fe40000000008 */
[----:B--2---:R-:W-:-:S06]  /*1d20*/  DADD R16, R16, -R26 ;  /* 0x0000000010107229 */ /* 0x004fcc000000081a */
[----:B------:R-:W-:-:S08]  /*1d30*/  DFMA R8, R12, R12, R8 ;  /* 0x0000000c0c08722b */ /* 0x000fd00000000008 */
[----:B------:R-:W-:-:S11]  /*1d40*/  DFMA R22, R16, R16, R8 ;  /* 0x000000101016722b */ /* 0x000fd60000000008 */
.L_x_28:
[----:B------:R-:W-:Y:S05]  /*1d50*/  @!P1 BRA `(.L_x_24) ;  /* 0x00000000003c9947 */ /* 0x000fea0003800000 */
[----:B------:R-:W-:-:S05]  /*1d60*/  IMAD R14, R14, 0x4, R1 ;  /* 0x000000040e0e7824 */ /* 0x000fca00078e0201 */
[----:B------:R-:W2:Y:S01]  /*1d70*/  LDL.64 R8, [R14] ;  /* 0x000000000e087983 */ /* 0x000ea20000100a00 */
[----:B------:R-:W-:Y:S01]  /*1d80*/  ISETP.NE.AND P0, PT, R25, 0x1, PT ;  /* 0x000000011900780c */ /* 0x000fe20003f05270 */
[----:B--2---:R-:W0:Y:S02]  /*1d90*/  I2F.F64 R4, R8 ;  /* 0x0000000800047312 */ /* 0x004e240000201c00 */
[----:B0-----:R-:W-:-:S08]  /*1da0*/  DADD R4, R4, -R26 ;  /* 0x0000000004047229 */ /* 0x001fd0000000081a */
[----:B------:R-:W-:Y:S02]  /*1db0*/  DFMA R22, R4, R4, R22 ;  /* 0x000000040416722b */ /* 0x000fe40000000016 */
[----:B------:R-:W-:Y:S09]  /*1dc0*/  @!P0 BRA `(.L_x_24) ;  /* 0x0000000000208947 */ /* 0x000ff20003800000 */
[----:B------:R-:W2:Y:S01]  /*1dd0*/  LDL R14, [R14+0x8] ;  /* 0x000008000e0e7983 */ /* 0x000ea20000100800 */
[----:B------:R-:W-:Y:S01]  /*1de0*/  ISETP.NE.AND P0, PT, R25, 0x2, PT ;  /* 0x000000021900780c */ /* 0x000fe20003f05270 */
[----:B------:R-:W0:Y:S02]  /*1df0*/  I2F.F64 R4, R9 ;  /* 0x0000000900047312 */ /* 0x000e240000201c00 */
[----:B0-----:R-:W-:-:S08]  /*1e00*/  DADD R4, R4, -R26 ;  /* 0x0000000004047229 */ /* 0x001fd0000000081a */
[----:B------:R-:W-:Y:S02]  /*1e10*/  DFMA R22, R4, R4, R22 ;  /* 0x000000040416722b */ /* 0x000fe40000000016 */
[----:B--2---:R-:W0:Y:S02]  /*1e20*/  @P0 I2F.F64 R6, R14 ;  /* 0x0000000e00060312 */ /* 0x004e240000201c00 */
[----:B0-----:R-:W-:-:S08]  /*1e30*/  @P0 DADD R6, R6, -R26 ;  /* 0x0000000006060229 */ /* 0x001fd0000000081a */
[----:B------:R-:W-:-:S11]  /*1e40*/  @P0 DFMA R22, R6, R6, R22 ;  /* 0x000000060616022b */ /* 0x000fd60000000016 */
.L_x_24:
[----:B------:R-:W1:Y:S01]  /*1e50*/  MUFU.RCP64H R5, R21 ;  /* 0x0000001500057308 */ /* 0x000e620000001800 */
[----:B------:R-:W-:Y:S01]  /*1e60*/  IMAD.MOV.U32 R4, RZ, RZ, 0x1 ;  /* 0x00000001ff047424 */ /* 0x000fe200078e00ff */
[----:B------:R-:W-:Y:S01]  /*1e70*/  FSETP.GEU.AND P1, PT, |R23|, 6.5827683646048100446e-37, PT ;  /* 0x036000001700780b */ /* 0x000fe20003f2e200 */
[----:B------:R-:W-:Y:S04]  /*1e80*/  BSSY.RECONVERGENT B0, `(.L_x_29) ;  /* 0x0000012000007945 */ /* 0x000fe80003800200 */
        /* <DEDUP_REMOVED lines=13> */
[----:B------:R-:W-:Y:S02]  /*1f60*/  IMAD.MOV.U32 R9, RZ, RZ, R23 ;  /* 0x000000ffff097224 */ /* 0x000fe400078e0017 */
[----:B------:R-:W-:Y:S02]  /*1f70*/  IMAD.MOV.U32 R6, RZ, RZ, R20 ;  /* 0x000000ffff067224 */ /* 0x000fe400078e0014 */
[----:B------:R-:W-:-:S07]  /*1f80*/  IMAD.MOV.U32 R7, RZ, RZ, R21 ;  /* 0x000000ffff077224 */ /* 0x000fce00078e0015 */
[----:B0-----:R-:W-:Y:S05]  /*1f90*/  CALL.REL.NOINC `($__internal_0_$__cuda_sm20_div_rn_f64_full) ;  /* 0x0000000000e07944 */ /* 0x001fea0003c00000 */
.L_x_30:
[----:B------:R-:W-:Y:S05]  /*1fa0*/  BSYNC.RECONVERGENT B0 ;  /* 0x0000000000007941 */ /* 0x000fea0003800200 */
.L_x_29:
[----:B------:R-:W1:Y:S01]  /*1fb0*/  MUFU.RSQ64H R7, R5 ;  /* 0x0000000500077308 */ /* 0x000e620000001c00 */
[----:B------:R-:W-:Y:S01]  /*1fc0*/  VIADD R6, R5, 0xfcb00000 ;  /* 0xfcb0000005067836 */ /* 0x000fe20000000000 */
[----:B------:R-:W-:Y:S01]  /*1fd0*/  BSSY.RECONVERGENT B0, `(.L_x_31) ;  /* 0x0000012000007945 */ /* 0x000fe20003800200 */
[----:B------:R-:W-:Y:S02]  /*1fe0*/  IMAD.MOV.U32 R10, RZ, RZ, 0x0 ;  /* 0x00000000ff0a7424 */ /* 0x000fe400078e00ff */
[----:B0-----:R-:W-:Y:S01]  /*1ff0*/  IMAD.MOV.U32 R11, RZ, RZ, 0x3fd80000 ;  /* 0x3fd80000ff0b7424 */ /* 0x001fe200078e00ff */
[----:B------:R-:W-:Y:S01]  /*2000*/  ISETP.GE.U32.AND P0, PT, R6, 0x7ca00000, PT ;  /* 0x7ca000000600780c */ /* 0x000fe20003f06070 */
[----:B-1----:R-:W-:-:S08]  /*2010*/  DMUL R8, R6, R6 ;  /* 0x0000000606087228 */ /* 0x002fd00000000000 */
[----:B------:R-:W-:-:S08]  /*2020*/  DFMA R8, -R8, R4, 1 ;  /* 0x3ff000000808742b */ /* 0x000fd00000000104 */
[----:B------:R-:W-:Y:S02]  /*2030*/  DFMA R10, R8, R10, 0.5 ;  /* 0x3fe00000080a742b */ /* 0x000fe4000000000a */
[----:B------:R-:W-:-:S08]  /*2040*/  DMUL R8, R6, R8 ;  /* 0x0000000806087228 */ /* 0x000fd00000000000 */
[----:B------:R-:W-:-:S08]  /*2050*/  DFMA R14, R10, R8, R6 ;  /* 0x000000080a0e722b */ /* 0x000fd00000000006 */
[----:B------:R-:W-:Y:S02]  /*2060*/  DMUL R8, R14, R4 ;  /* 0x000000040e087228 */ /* 0x000fe40000000000 */
[----:B------:R-:W-:Y:S02]  /*2070*/  VIADD R13, R15, 0xfff00000 ;  /* 0xfff000000f0d7836 */ /* 0x000fe40000000000 */
[----:B------:R-:W-:-:S04]  /*2080*/  IMAD.MOV.U32 R12, RZ, RZ, R14 ;  /* 0x000000ffff0c7224 */ /* 0x000fc800078e000e */
[----:B------:R-:W-:-:S08]  /*2090*/  DFMA R16, R8, -R8, R4 ;  /* 0x800000080810722b */ /* 0x000fd00000000004 */
[----:B------:R-:W-:Y:S01]  /*20a0*/  DFMA R10, R16, R12, R8 ;  /* 0x0000000c100a722b */ /* 0x000fe20000000008 */
[----:B------:R-:W-:Y:S10]  /*20b0*/  @!P0 BRA `(.L_x_32) ;  /* 0x00000000000c8947 */ /* 0x000ff40003800000 */
[----:B------:R-:W-:Y:S01]  /*20c0*/  IMAD.MOV.U32 R10, RZ, RZ, R4 ;  /* 0x000000ffff0a7224 */ /* 0x000fe200078e0004 */
[----:B------:R-:W-:-:S07]  /*20d0*/  MOV R4, 0x20f0 ;  /* 0x000020f000047802 */ /* 0x000fce0000000f00 */
[----:B------:R-:W-:Y:S05]  /*20e0*/  CALL.REL.NOINC `($__internal_1_$__cuda_sm20_dsqrt_rn_f64_mediumpath_v1) ;  /* 0x0000000400fc7944 */ /* 0x000fea0003c00000 */
.L_x_32:
[----:B------:R-:W-:Y:S05]  /*20f0*/  BSYNC.RECONVERGENT B0 ;  /* 0x0000000000007941 */ /* 0x000fea0003800200 */
.L_x_31:
[----:B------:R-:W0:Y:S01]  /*2100*/  LDCU UR4, c[0x0][0x3a8] ;  /* 0x00007500ff0477ac */ /* 0x000e220008000800 */
[----:B------:R-:W-:Y:S01]  /*2110*/  VIADD R3, R3, 0x1 ;  /* 0x0000000103037836 */ /* 0x000fe20000000000 */
[----:B------:R-:W-:-:S04]  /*2120*/  DADD R28, R10, R28 ;  /* 0x000000000a1c7229 */ /* 0x000fc8000000001c */
[----:B0-----:R-:W-:-:S13]  /*2130*/  ISETP.NE.AND P0, PT, R3, UR4, PT ;  /* 0x0000000403007c0c */ /* 0x001fda000bf05270 */
[----:B------:R-:W-:Y:S05]  /*2140*/  @P0 BRA `(.L_x_33) ;  /* 0xffffffe0000c0947 */ /* 0x000fea000383ffff */
.L_x_12:
[----:B------:R-:W0:Y:S01]  /*2150*/  I2F.F64 R4, UR4 ;  /* 0x0000000400047d12 */ /* 0x000e220008201c00 */
[----:B------:R-:W-:Y:S01]  /*2160*/  IMAD.MOV.U32 R2, RZ, RZ, 0x1 ;  /* 0x00000001ff027424 */ /* 0x000fe200078e00ff */
[----:B------:R-:W-:Y:S01]  /*2170*/  FSETP.GEU.AND P1, PT, |R29|, 6.5827683646048100446e-37, PT ;  /* 0x036000001d00780b */ /* 0x000fe20003f2e200 */
[----:B------:R-:W-:Y:S05]  /*2180*/  BSSY.RECONVERGENT B0, `(.L_x_34) ;  /* 0x0000015000007945 */ /* 0x000fea0003800200 */
[----:B0-----:R-:W0:Y:S02]  /*2190*/  MUFU.RCP64H R3, R5 ;  /* 0x0000000500037308 */ /* 0x001e240000001800 */
[----:B0-----:R-:W-:-:S08]  /*21a0*/  DFMA R6, -R4, R2, 1 ;  /* 0x3ff000000406742b */ /* 0x001fd00000000102 */
        /* <DEDUP_REMOVED lines=15> */
[----:B------:R-:W-:Y:S05]  /*22a0*/  CALL.REL.NOINC `($__internal_0_$__cuda_sm20_div_rn_f64_full) ;  /* 0x00000000001c7944 */ /* 0x000fea0003c00000 */
[----:B------:R-:W-:Y:S02]  /*22b0*/  IMAD.MOV.U32 R2, RZ, RZ, R4 ;  /* 0x000000ffff027224 */ /* 0x000fe400078e0004 */
[----:B------:R-:W-:-:S07]  /*22c0*/  IMAD.MOV.U32 R3, RZ, RZ, R5 ;  /* 0x000000ffff037224 */ /* 0x000fce00078e0005 */
.L_x_35:
[----:B------:R-:W-:Y:S05]  /*22d0*/  BSYNC.RECONVERGENT B0 ;  /* 0x0000000000007941 */ /* 0x000fea0003800200 */
.L_x_34:
[----:B------:R-:W0:Y:S02]  /*22e0*/  LDC.64 R4, c[0x0][0x3c0] ;  /* 0x0000f000ff047b82 */ /* 0x000e240000000a00 */
[----:B0-----:R-:W-:-:S05]  /*22f0*/  IMAD.WIDE R24, R24, 0x8, R4 ;  /* 0x0000000818187825 */ /* 0x001fca00078e0204 */
[----:B------:R-:W-:Y:S01]  /*2300*/  STG.E.64 desc[UR6][R24.64], R2 ;  /* 0x0000000218007986 */ /* 0x000fe2000c101b06 */
[----:B------:R-:W-:Y:S05]  /*2310*/  EXIT ;  /* 0x000000000000794d */ /* 0x000fea0003800000 */
        .weak           $__internal_0_$__cuda_sm20_div_rn_f64_full
        .type           $__internal_0_$__cuda_sm20_div_rn_f64_full,@function
        .size           $__internal_0_$__cuda_sm20_div_rn_f64_full,($__internal_1_$__cuda_sm20_dsqrt_rn_f64_mediumpath_v1 - $__internal_0_$__cuda_sm20_div_rn_f64_full)
$__internal_0_$__cuda_sm20_div_rn_f64_full:
[C---:B------:R-:W-:Y:S01]  /*2320*/  FSETP.GEU.AND P0, PT, |R7|.reuse, 1.469367938527859385e-39, PT ;  /* 0x001000000700780b */ /* 0x040fe20003f0e200 */
[----:B------:R-:W-:Y:S01]  /*2330*/  IMAD.MOV.U32 R14, RZ, RZ, 0x1 ;  /* 0x00000001ff0e7424 */ /* 0x000fe200078e00ff */
[----:B------:R-:W-:Y:S01]  /*2340*/  LOP3.LUT R4, R7, 0x800fffff, RZ, 0xc0, !PT ;  /* 0x800fffff07047812 */ /* 0x000fe200078ec0ff */
[----:B------:R-:W-:Y:S01]  /*2350*/  BSSY.RECONVERGENT B1, `(.L_x_36) ;  /* 0x0000054000017945 */ /* 0x000fe20003800200 */
[C---:B------:R-:W-:Y:S02]  /*2360*/  FSETP.GEU.AND P3, PT, |R9|.reuse, 1.469367938527859385e-39, PT ;  /* 0x001000000900780b */ /* 0x040fe40003f6e200 */
[----:B------:R-:W-:Y:S01]  /*2370*/  LOP3.LUT R5, R4, 0x3ff00000, RZ, 0xfc, !PT ;  /* 0x3ff0000004057812 */ /* 0x000fe200078efcff */
[----:B------:R-:W-:Y:S01]  /*2380*/  IMAD.MOV.U32 R4, RZ, RZ, R6 ;  /* 0x000000ffff047224 */ /* 0x000fe200078e0006 */
[----:B------:R-:W-:Y:S02]  /*2390*/  LOP3.LUT R22, R9, 0x7ff00000, RZ, 0xc0, !PT ;  /* 0x7ff0000009167812 */ /* 0x000fe400078ec0ff */
[----:B------:R-:W-:-:S03]  /*23a0*/  LOP3.LUT R23, R7, 0x7ff00000, RZ, 0xc0, !PT ;  /* 0x7ff0000007177812 */ /* 0x000fc600078ec0ff */
[----:B------:R-:W-:Y:S01]  /*23b0*/  @!P0 DMUL R4, R6, 8.98846567431157953865e+307 ;  /* 0x7fe0000006048828 */ /* 0x000fe20000000000 */
[C---:B------:R-:W-:Y:S01]  /*23c0*/  ISETP.GE.U32.AND P2, PT, R22.reuse, R23, PT ;  /* 0x000000171600720c */ /* 0x040fe20003f46070 */
[----:B------:R-:W-:Y:S02]  /*23d0*/  IMAD.MOV.U32 R30, RZ, RZ, R22 ;  /* 0x000000ffff1e7224 */ /* 0x000fe400078e0016 */
[----:B------:R-:W-:Y:S02]  /*23e0*/  @!P3 LOP3.LUT R13, R7, 0x7ff00000, RZ, 0xc0, !PT ;  /* 0x7ff00000070db812 */ /* 0x000fe400078ec0ff */
[----:B------:R-:W0:Y:S02]  /*23f0*/  MUFU.RCP64H R15, R5 ;  /* 0x00000005000f7308 */ /* 0x000e240000001800 */
[----:B------:R-:W-:Y:S01]  /*2400*/  @!P3 ISETP.GE.U32.AND P4, PT, R22, R13, PT ;  /* 0x0000000d1600b20c */ /* 0x000fe20003f86070 */
[----:B------:R-:W-:Y:S01]  /*2410*/  IMAD.MOV.U32 R13, RZ, RZ, 0x1ca00000 ;  /* 0x1ca00000ff0d7424 */ /* 0x000fe200078e00ff */
[----:B------:R-:W-:-:S04]  /*2420*/  @!P0 LOP3.LUT R23, R5, 0x7ff00000, RZ, 0xc0, !PT ;  /* 0x7ff0000005178812 */ /* 0x000fc800078ec0ff */
[----:B------:R-:W-:Y:S01]  /*2430*/  @!P3 SEL R17, R13, 0x63400000, !P4 ;  /* 0x634000000d11b807 */ /* 0x000fe20006000000 */
[----:B------:R-:W-:-:S03]  /*2440*/  VIADD R31, R23, 0xffffffff ;  /* 0xffffffff171f7836 */ /* 0x000fc60000000000 */
[----:B------:R-:W-:-:S04]  /*2450*/  @!P3 LOP3.LUT R18, R17, 0x80000000, R9, 0xf8, !PT ;  /* 0x800000001112b812 */ /* 0x000fc800078ef809 */
[----:B------:R-:W-:Y:S01]  /*2460*/  @!P3 LOP3.LUT R19, R18, 0x100000, RZ, 0xfc, !PT ;  /* 0x001000001213b812 */ /* 0x000fe200078efcff */
[----:B0-----:R-:W-:Y:S01]  /*2470*/  DFMA R10, R14, -R4, 1 ;  /* 0x3ff000000e0a742b */ /* 0x001fe20000000804 */
[----:B------:R-:W-:-:S07]  /*2480*/  @!P3 IMAD.MOV.U32 R18, RZ, RZ, RZ ;  /* 0x000000ffff12b224 */ /* 0x000fce00078e00ff */
[----:B------:R-:W-:-:S08]  /*2490*/  DFMA R10, R10, R10, R10 ;  /* 0x0000000a0a0a722b */ /* 0x000fd0000000000a */
[----:B------:R-:W-:Y:S01]  /*24a0*/  DFMA R14, R14, R10, R14 ;  /* 0x0000000a0e0e722b */ /* 0x000fe2000000000e */
[----:B------:R-:W-:Y:S01]  /*24b0*/  SEL R11, R13, 0x63400000, !P2 ;  /* 0x634000000d0b7807 */ /* 0x000fe20005000000 */
[----:B------:R-:W-:-:S03]  /*24c0*/  IMAD.MOV.U32 R10, RZ, RZ, R8 ;  /* 0x000000ffff0a7224 */ /* 0x000fc600078e0008 */
[----:B------:R-:W-:-:S03]  /*24d0*/  LOP3.LUT R11, R11, 0x800fffff, R9, 0xf8, !PT ;  /* 0x800fffff0b0b7812 */ /* 0x000fc600078ef809 */
[----:B------:R-:W-:-:S03]  /*24e0*/  DFMA R16, R14, -R4, 1 ;  /* 0x3ff000000e10742b */ /* 0x000fc60000000804 */
[----:B------:R-:W-:-:S05]  /*24f0*/  @!P3 DFMA R10, R10, 2, -R18 ;  /* 0x400000000a0ab82b */ /* 0x000fca0000000812 */
[----:B------:R-:W-:-:S05]  /*2500*/  DFMA R16, R14, R16, R14 ;  /* 0x000000100e10722b */ /* 0x000fca000000000e */
[----:B------:R-:W-:-:S03]  /*2510*/  @!P3 LOP3.LUT R30, R11, 0x7ff00000, RZ, 0xc0, !PT ;  /* 0x7ff000000b1eb812 */ /* 0x000fc600078ec0ff */
[----:B------:R-:W-:Y:S02]  /*2520*/  DMUL R14, R16, R10 ;  /* 0x0000000a100e7228 */ /* 0x000fe40000000000 */
[----:B------:R-:W-:-:S05]  /*2530*/  VIADD R27, R30, 0xffffffff ;  /* 0xffffffff1e1b7836 */ /* 0x000fca0000000000 */
[----:B------:R-:W-:Y:S01]  /*2540*/  ISETP.GT.U32.AND P0, PT, R27, 0x7feffffe, PT ;  /* 0x7feffffe1b00780c */ /* 0x000fe20003f04070 */
[----:B------:R-:W-:-:S03]  /*2550*/  DFMA R18, R14, -R4, R10 ;  /* 0x800000040e12722b */ /* 0x000fc6000000000a */
[----:B------:R-:W-:-:S05]  /*2560*/  ISETP.GT.U32.OR P0, PT, R31, 0x7feffffe, P0 ;  /* 0x7feffffe1f00780c */ /* 0x000fca0000704470 */
[----:B------:R-:W-:-:S08]  /*2570*/  DFMA R18, R16, R18, R14 ;  /* 0x000000121012722b */ /* 0x000fd0000000000e */
[----:B------:R-:W-:Y:S05]  /*2580*/  @P0 BRA `(.L_x_37) ;  /* 0x00000000006c0947 */ /* 0x000fea0003800000 */
[----:B------:R-:W-:-:S04]  /*2590*/  LOP3.LUT R9, R7, 0x7ff00000, RZ, 0xc0, !PT ;  /* 0x7ff0000007097812 */ /* 0x000fc800078ec0ff */
[CC--:B------:R-:W-:Y:S02]  /*25a0*/  VIADDMNMX R8, R22.reuse, -R9.reuse, 0xb9600000, !PT ;  /* 0xb960000016087446 */ /* 0x0c0fe40007800909 */
[----:B------:R-:W-:Y:S02]  /*25b0*/  ISETP.GE.U32.AND P0, PT, R22, R9, PT ;  /* 0x000000091600720c */ /* 0x000fe40003f06070 */
[----:B------:R-:W-:Y:S02]  /*25c0*/  VIMNMX R8, PT, PT, R8, 0x46a00000, PT ;  /* 0x46a0000008087848 */ /* 0x000fe40003fe0100 */
[----:B------:R-:W-:-:S05]  /*25d0*/  SEL R13, R13, 0x63400000, !P0 ;  /* 0x634000000d0d7807 */ /* 0x000fca0004000000 */
[----:B------:R-:W-:Y:S02]  /*25e0*/  IMAD.IADD R13, R8, 0x1, -R13 ;  /* 0x00000001080d7824 */ /* 0x000fe400078e0a0d */
[----:B------:R-:W-:Y:S02]  /*25f0*/  IMAD.MOV.U32 R8, RZ, RZ, RZ ;  /* 0x000000ffff087224 */ /* 0x000fe400078e00ff */
[----:B------:R-:W-:-:S06]  /*2600*/  VIADD R9, R13, 0x7fe00000 ;  /* 0x7fe000000d097836 */ /* 0x000fcc0000000000 */
[----:B------:R-:W-:-:S10]  /*2610*/  DMUL R14, R18, R8 ;  /* 0x00000008120e7228 */ /* 0x000fd40000000000 */
[----:B------:R-:W-:-:S13]  /*2620*/  FSETP.GTU.AND P0, PT, |R15|, 1.469367938527859385e-39, PT ;  /* 0x001000000f00780b */ /* 0x000fda0003f0c200 */
[----:B------:R-:W-:Y:S05]  /*2630*/  @P0 BRA `(.L_x_38) ;  /* 0x0000000000940947 */ /* 0x000fea0003800000 */
[----:B------:R-:W-:Y:S01]  /*2640*/  DFMA R4, R18, -R4, R10 ;  /* 0x800000041204722b */ /* 0x000fe2000000000a */
[----:B------:R-:W-:-:S09]  /*2650*/  IMAD.MOV.U32 R8, RZ, RZ, RZ ;  /* 0x000000ffff087224 */ /* 0x000fd200078e00ff */
[C---:B------:R-:W-:Y:S02]  /*2660*/  FSETP.NEU.AND P0, PT, R5.reuse, RZ, PT ;  /* 0x000000ff0500720b */ /* 0x040fe40003f0d000 */
[----:B------:R-:W-:-:S04]  /*2670*/  LOP3.LUT R7, R5, 0x80000000, R7, 0x48, !PT ;  /* 0x8000000005077812 */ /* 0x000fc800078e4807 */
[----:B------:R-:W-:-:S07]  /*2680*/  LOP3.LUT R9, R7, R9, RZ, 0xfc, !PT ;  /* 0x0000000907097212 */ /* 0x000fce00078efcff */
[----:B------:R-:W-:Y:S05]  /*2690*/  @!P0 BRA `(.L_x_38) ;  /* 0x00000000007c8947 */ /* 0x000fea0003800000 */
[----:B------:R-:W-:Y:S01]  /*26a0*/  IMAD.MOV R5, RZ, RZ, -R13 ;  /* 0x000000ffff057224 */ /* 0x000fe200078e0a0d */
[----:B------:R-:W-:Y:S01]  /*26b0*/  DMUL.RP R8, R18, R8 ;  /* 0x0000000812087228 */ /* 0x000fe20000008000 */
[----:B------:R-:W-:-:S06]  /*26c0*/  IMAD.MOV.U32 R4, RZ, RZ, RZ ;  /* 0x000000ffff047224 */ /* 0x000fcc00078e00ff */
[----:B------:R-:W-:-:S03]  /*26d0*/  DFMA R4, R14, -R4, R18 ;  /* 0x800000040e04722b */ /* 0x000fc60000000012 */
[----:B------:R-:W-:-:S03]  /*26e0*/  LOP3.LUT R7, R9, R7, RZ, 0x3c, !PT ;  /* 0x0000000709077212 */ /* 0x000fc600078e3cff */
[----:B------:R-:W-:-:S04]  /*26f0*/  IADD3 R4, PT, PT, -R13, -0x43300000, RZ ;  /* 0xbcd000000d047810 */ /* 0x000fc80007ffe1ff */
[----:B------:R-:W-:-:S04]  /*2700*/  FSETP.NEU.AND P0, PT, |R5|, R4, PT ;  /* 0x000000040500720b */ /* 0x000fc80003f0d200 */
[----:B------:R-:W-:Y:S02]  /*2710*/  FSEL R14, R8, R14, !P0 ;  /* 0x0000000e080e7208 */ /* 0x000fe40004000000 */
[----:B------:R-:W-:Y:S01]  /*2720*/  FSEL R15, R7, R15, !P0 ;  /* 0x0000000f070f7208 */ /* 0x000fe20004000000 */
[----:B------:R-:W-:Y:S06]  /*2730*/  BRA `(.L_x_38) ;  /* 0x0000000000547947 */ /* 0x000fec0003800000 */
.L_x_37:
[----:B------:R-:W-:-:S14]  /*2740*/  DSETP.NAN.AND P0, PT, R8, R8, PT ;  /* 0x000000080800722a */ /* 0x000fdc0003f08000 */
[----:B------:R-:W-:Y:S05]  /*2750*/  @P0 BRA `(.L_x_39) ;  /* 0x0000000000440947 */ /* 0x000fea0003800000 */
[----:B------:R-:W-:-:S14]  /*2760*/  DSETP.NAN.AND P0, PT, R6, R6, PT ;  /* 0x000000060600722a */ /* 0x000fdc0003f08000 */
[----:B------:R-:W-:Y:S05]  /*2770*/  @P0 BRA `(.L_x_40) ;  /* 0x0000000000300947 */ /* 0x000fea0003800000 */
[----:B------:R-:W-:Y:S01]  /*2780*/  ISETP.NE.AND P0, PT, R30, R23, PT ;  /* 0x000000171e00720c */ /* 0x000fe20003f05270 */
[----:B------:R-:W-:Y:S02]  /*2790*/  IMAD.MOV.U32 R14, RZ, RZ, 0x0 ;  /* 0x00000000ff0e7424 */ /* 0x000fe400078e00ff */
[----:B------:R-:W-:-:S10]  /*27a0*/  IMAD.MOV.U32 R15, RZ, RZ, -0x80000 ;  /* 0xfff80000ff0f7424 */ /* 0x000fd400078e00ff */
[----:B------:R-:W-:Y:S05]  /*27b0*/  @!P0 BRA `(.L_x_38) ;  /* 0x0000000000348947 */ /* 0x000fea0003800000 */
[----:B------:R-:W-:Y:S02]  /*27c0*/  ISETP.NE.AND P0, PT, R30, 0x7ff00000, PT ;  /* 0x7ff000001e00780c */ /* 0x000fe40003f05270 */
[----:B------:R-:W-:Y:S02]  /*27d0*/  LOP3.LUT R15, R9, 0x80000000, R7, 0x48, !PT ;  /* 0x80000000090f7812 */ /* 0x000fe400078e4807 */
[----:B------:R-:W-:-:S13]  /*27e0*/  ISETP.EQ.OR P0, PT, R23, RZ, !P0 ;  /* 0x000000ff1700720c */ /* 0x000fda0004702670 */
[----:B------:R-:W-:Y:S01]  /*27f0*/  @P0 LOP3.LUT R4, R15, 0x7ff00000, RZ, 0xfc, !PT ;  /* 0x7ff000000f040812 */ /* 0x000fe200078efcff */
[----:B------:R-:W-:Y:S02]  /*2800*/  @!P0 IMAD.MOV.U32 R14, RZ, RZ, RZ ;  /* 0x000000ffff0e8224 */ /* 0x000fe400078e00ff */
[----:B------:R-:W-:Y:S02]  /*2810*/  @P0 IMAD.MOV.U32 R14, RZ, RZ, RZ ;  /* 0x000000ffff0e0224 */ /* 0x000fe400078e00ff */
[----:B------:R-:W-:Y:S01]  /*2820*/  @P0 IMAD.MOV.U32 R15, RZ, RZ, R4 ;  /* 0x000000ffff0f0224 */ /* 0x000fe200078e0004 */
[----:B------:R-:W-:Y:S06]  /*2830*/  BRA `(.L_x_38) ;  /* 0x0000000000147947 */ /* 0x000fec0003800000 */
.L_x_40:
[----:B------:R-:W-:Y:S01]  /*2840*/  LOP3.LUT R15, R7, 0x80000, RZ, 0xfc, !PT ;  /* 0x00080000070f7812 */ /* 0x000fe200078efcff */
[----:B------:R-:W-:Y:S01]  /*2850*/  IMAD.MOV.U32 R14, RZ, RZ, R6 ;  /* 0x000000ffff0e7224 */ /* 0x000fe200078e0006 */
[----:B------:R-:W-:Y:S06]  /*2860*/  BRA `(.L_x_38) ;  /* 0x0000000000087947 */ /* 0x000fec0003800000 */
.L_x_39:
[----:B------:R-:W-:Y:S01]  /*2870*/  LOP3.LUT R15, R9, 0x80000, RZ, 0xfc, !PT ;  /* 0x00080000090f7812 */ /* 0x000fe200078efcff */
[----:B------:R-:W-:-:S07]  /*2880*/  IMAD.MOV.U32 R14, RZ, RZ, R8 ;  /* 0x000000ffff0e7224 */ /* 0x000fce00078e0008 */
.L_x_38:
[----:B------:R-:W-:Y:S05]  /*2890*/  BSYNC.RECONVERGENT B1 ;  /* 0x0000000000017941 */ /* 0x000fea0003800200 */
.L_x_36:
[----:B------:R-:W-:Y:S02]  /*28a0*/  IMAD.MOV.U32 R27, RZ, RZ, 0x0 ;  /* 0x00000000ff1b7424 */ /* 0x000fe400078e00ff */
[----:B------:R-:W-:Y:S02]  /*28b0*/  IMAD.MOV.U32 R4, RZ, RZ, R14 ;  /* 0x000000ffff047224 */ /* 0x000fe400078e000e */
[----:B------:R-:W-:Y:S01]  /*28c0*/  IMAD.MOV.U32 R5, RZ, RZ, R15 ;  /* 0x000000ffff057224 */ /* 0x000fe200078e000f */
[----:B------:R-:W-:Y:S06]  /*28d0*/  RET.REL.NODEC R26 `(_Z38calculate_multi_dataset_std_dev_kernelPPcPPiS2_S1_S1_iPjS3_Pdi) ;  /* 0xffffffd41ac87950 */ /* 0x000fec0003c3ffff */
        .weak           $__internal_1_$__cuda_sm20_dsqrt_rn_f64_mediumpath_v1
        .type           $__internal_1_$__cuda_sm20_dsqrt_rn_f64_mediumpath_v1,@function
        .size           $__internal_1_$__cuda_sm20_dsqrt_rn_f64_mediumpath_v1,(.L_x_47 - $__internal_1_$__cuda_sm20_dsqrt_rn_f64_mediumpath_v1)
$__internal_1_$__cuda_sm20_dsqrt_rn_f64_mediumpath_v1:
[----:B------:R-:W-:Y:S01]  /*28e0*/  ISETP.GE.U32.AND P0, PT, R6, -0x3400000, PT ;  /* 0xfcc000000600780c */ /* 0x000fe20003f06070 */
[----:B------:R-:W-:Y:S01]  /*28f0*/  BSSY.RECONVERGENT B1, `(.L_x_41) ;  /* 0x0000028000017945 */ /* 0x000fe20003800200 */
[----:B------:R-:W-:Y:S02]  /*2900*/  IMAD.MOV.U32 R15, RZ, RZ, R13 ;  /* 0x000000ffff0f7224 */ /* 0x000fe400078e000d */
[----:B------:R-:W-:Y:S02]  /*2910*/  IMAD.MOV.U32 R12, RZ, RZ, R10 ;  /* 0x000000ffff0c7224 */ /* 0x000fe400078e000a */
[----:B------:R-:W-:Y:S02]  /*2920*/  IMAD.MOV.U32 R13, RZ, RZ, R5 ;  /* 0x000000ffff0d7224 */ /* 0x000fe400078e0005 */
[----:B------:R-:W-:Y:S02]  /*2930*/  IMAD.MOV.U32 R6, RZ, RZ, R16 ;  /* 0x000000ffff067224 */ /* 0x000fe400078e0010 */
[----:B------:R-:W-:-:S03]  /*2940*/  IMAD.MOV.U32 R7, RZ, RZ, R17 ;  /* 0x000000ffff077224 */ /* 0x000fc600078e0011 */
[----:B------:R-:W-:Y:S05]  /*2950*/  @!P0 BRA `(.L_x_42) ;  /* 0x0000000000208947 */ /* 0x000fea0003800000 */
[----:B------:R-:W-:-:S10]  /*2960*/  DFMA.RM R6, R6, R14, R8 ;  /* 0x0000000e0606722b */ /* 0x000fd40000004008 */
[----:B------:R-:W-:-:S05]  /*2970*/  IADD3 R10, P0, PT, R6, 0x1, RZ ;  /* 0x00000001060a7810 */ /* 0x000fca0007f1e0ff */
[----:B------:R-:W-:-:S06]  /*2980*/  IMAD.X R11, RZ, RZ, R7, P0 ;  /* 0x000000ffff0b7224 */ /* 0x000fcc00000e0607 */
[----:B------:R-:W-:-:S08]  /*2990*/  DFMA.RP R8, -R6, R10, R12 ;  /* 0x0000000a0608722b */ /* 0x000fd0000000810c */
[----:B------:R-:W-:-:S06]  /*29a0*/  DSETP.GT.AND P0, PT, R8, RZ, PT ;  /* 0x000000ff0800722a */ /* 0x000fcc0003f04000 */
[----:B------:R-:W-:Y:S02]  /*29b0*/  FSEL R6, R10, R6, P0 ;  /* 0x000000060a067208 */ /* 0x000fe40000000000 */
[----:B------:R-:W-:Y:S01]  /*29c0*/  FSEL R7, R11, R7, P0 ;  /* 0x000000070b077208 */ /* 0x000fe20000000000 */
[----:B------:R-:W-:Y:S06]  /*29d0*/  BRA `(.L_x_43) ;  /* 0x0000000000647947 */ /* 0x000fec0003800000 */
.L_x_42:
[----:B------:R-:W-:-:S14]  /*29e0*/  DSETP.NE.AND P0, PT, R12, RZ, PT ;  /* 0x000000ff0c00722a */ /* 0x000fdc0003f05000 */
[----:B------:R-:W-:Y:S05]  /*29f0*/  @!P0 BRA `(.L_x_44) ;  /* 0x0000000000588947 */ /* 0x000fea0003800000 */
[----:B------:R-:W-:-:S13]  /*2a00*/  ISETP.GE.AND P0, PT, R13, RZ, PT ;  /* 0x000000ff0d00720c */ /* 0x000fda0003f06270 */
[----:B------:R-:W-:Y:S02]  /*2a10*/  @!P0 IMAD.MOV.U32 R6, RZ, RZ, 0x0 ;  /* 0x00000000ff068424 */ /* 0x000fe400078e00ff */
[----:B------:R-:W-:Y:S01]  /*2a20*/  @!P0 IMAD.MOV.U32 R7, RZ, RZ, -0x80000 ;  /* 0xfff80000ff078424 */ /* 0x000fe200078e00ff */
[----:B------:R-:W-:Y:S06]  /*2a30*/  @!P0 BRA `(.L_x_43) ;  /* 0x00000000004c8947 */ /* 0x000fec0003800000 */
[----:B------:R-:W-:-:S13]  /*2a40*/  ISETP.GT.AND P0, PT, R13, 0x7fefffff, PT ;  /* 0x7fefffff0d00780c */ /* 0x000fda0003f04270 */
[----:B------:R-:W-:Y:S05]  /*2a50*/  @P0 BRA `(.L_x_44) ;  /* 0x0000000000400947 */ /* 0x000fea0003800000 */
[----:B------:R-:W-:Y:S01]  /*2a60*/  DMUL R6, R12, 8.11296384146066816958e+31 ;  /* 0x469000000c067828 */ /* 0x000fe20000000000 */
[----:B------:R-:W-:Y:S02]  /*2a70*/  IMAD.MOV.U32 R8, RZ, RZ, RZ ;  /* 0x000000ffff087224 */ /* 0x000fe400078e00ff */
[----:B------:R-:W-:Y:S02]  /*2a80*/  IMAD.MOV.U32 R12, RZ, RZ, 0x0 ;  /* 0x00000000ff0c7424 */ /* 0x000fe400078e00ff */
[----:B------:R-:W-:Y:S01]  /*2a90*/  IMAD.MOV.U32 R13, RZ, RZ, 0x3fd80000 ;  /* 0x3fd80000ff0d7424 */ /* 0x000fe200078e00ff */
[----:B------:R-:W0:Y:S02]  /*2aa0*/  MUFU.RSQ64H R9, R7 ;  /* 0x0000000700097308 */ /* 0x000e240000001c00 */
[----:B0-----:R-:W-:-:S08]  /*2ab0*/  DMUL R10, R8, R8 ;  /* 0x00000008080a7228 */ /* 0x001fd00000000000 */
[----:B------:R-:W-:-:S08]  /*2ac0*/  DFMA R10, R6, -R10, 1 ;  /* 0x3ff00000060a742b */ /* 0x000fd0000000080a */
[----:B------:R-:W-:Y:S02]  /*2ad0*/  DFMA R12, R10, R12, 0.5 ;  /* 0x3fe000000a0c742b */ /* 0x000fe4000000000c */
[----:B------:R-:W-:-:S08]  /*2ae0*/  DMUL R10, R8, R10 ;  /* 0x0000000a080a7228 */ /* 0x000fd00000000000 */
[----:B------:R-:W-:-:S08]  /*2af0*/  DFMA R10, R12, R10, R8 ;  /* 0x0000000a0c0a722b */ /* 0x000fd00000000008 */
[----:B------:R-:W-:Y:S02]  /*2b00*/  DMUL R8, R6, R10 ;  /* 0x0000000a06087228 */ /* 0x000fe40000000000 */
[----:B------:R-:W-:-:S06]  /*2b10*/  VIADD R11, R11, 0xfff00000 ;  /* 0xfff000000b0b7836 */ /* 0x000fcc0000000000 */
[----:B------:R-:W-:-:S08]  /*2b20*/  DFMA R12, R8, -R8, R6 ;  /* 0x80000008080c722b */ /* 0x000fd00000000006 */
[----:B------:R-:W-:-:S10]  /*2b30*/  DFMA R6, R10, R12, R8 ;  /* 0x0000000c0a06722b */ /* 0x000fd40000000008 */
[----:B------:R-:W-:Y:S01]  /*2b40*/  VIADD R7, R7, 0xfcb00000 ;  /* 0xfcb0000007077836 */ /* 0x000fe20000000000 */
[----:B------:R-:W-:Y:S06]  /*2b50*/  BRA `(.L_x_43) ;  /* 0x0000000000047947 */ /* 0x000fec0003800000 */
.L_x_44:
[----:B------:R-:W-:-:S11]  /*2b60*/  DADD R6, R12, R12 ;  /* 0x000000000c067229 */ /* 0x000fd6000000000c */
.L_x_43:
[----:B------:R-:W-:Y:S05]  /*2b70*/  BSYNC.RECONVERGENT B1 ;  /* 0x0000000000017941 */ /* 0x000fea0003800200 */
.L_x_41:
[----:B------:R-:W-:Y:S02]  /*2b80*/  IMAD.MOV.U32 R5, RZ, RZ, 0x0 ;  /* 0x00000000ff057424 */ /* 0x000fe400078e00ff */
[----:B------:R-:W-:Y:S02]  /*2b90*/  IMAD.MOV.U32 R10, RZ, RZ, R6 ;  /* 0x000000ffff0a7224 */ /* 0x000fe400078e0006 */
[----:B------:R-:W-:Y:S01]  /*2ba0*/  IMAD.MOV.U32 R11, RZ, RZ, R7 ;  /* 0x000000ffff0b7224 */ /* 0x000fe200078e0007 */
[----:B------:R-:W-:Y:S06]  /*2bb0*/  RET.REL.NODEC R4 `(_Z38calculate_multi_dataset_std_dev_kernelPPcPPiS2_S1_S1_iPjS3_Pdi) ;  /* 0xffffffd404107950 */ /* 0x000fec0003c3ffff */
.L_x_45:
        /* <DEDUP_REMOVED lines=12> */
.L_x_47:


//--------------------- .nv.global.init           --------------------------
	.section	.nv.global.init,"aw",@progbits
	.align	4
.nv.global.init:
	.type		mrg32k3aM1SubSeq,@object
	.size		mrg32k3aM1SubSeq,(mrg32k3aM2SubSeq - mrg32k3aM1SubSeq)
mrg32k3aM1SubSeq:
        /*0000*/ 	.byte	0x0b, 0xcc, 0xee, 0x04, 0x73, 0x29, 0x8b, 0x6f, 0xf6, 0x53, 0x03, 0xf6, 0x23, 0xf6, 0xea, 0xda
        /* <DEDUP_REMOVED lines=125> */
	.type		mrg32k3aM2SubSeq,@object
	.size		mrg32k3aM2SubSeq,(mrg32k3aM1 - mrg32k3aM2SubSeq)
mrg32k3aM2SubSeq:
        /* <DEDUP_REMOVED lines=126> */
	.type		mrg32k3aM1,@object
	.size		mrg32k3aM1,(mrg32k3aM1Seq - mrg32k3aM1)
mrg32k3aM1:
        /* <DEDUP_REMOVED lines=144> */
	.type		mrg32k3aM1Seq,@object
	.size		mrg32k3aM1Seq,(mrg32k3aM2 - mrg32k3aM1Seq)
mrg32k3aM1Seq:
        /* <DEDUP_REMOVED lines=144> */
	.type		mrg32k3aM2,@object
	.size		mrg32k3aM2,(mrg32k3aM2Seq - mrg32k3aM2)
mrg32k3aM2:
        /* <DEDUP_REMOVED lines=144> */
	.type		mrg32k3aM2Seq,@object
	.size		mrg32k3aM2Seq,(precalc_xorwow_matrix - mrg32k3aM2Seq)
mrg32k3aM2Seq:
        /* <DEDUP_REMOVED lines=144> */
	.type		precalc_xorwow_matrix,@object
	.size		precalc_xorwow_matrix,(precalc_xorwow_offset_matrix - precalc_xorwow_matrix)
precalc_xorwow_matrix:
        /* <DEDUP_REMOVED lines=6400> */
	.type		precalc_xorwow_offset_matrix,@object
	.size		precalc_xorwow_offset_matrix,(.L_1 - precalc_xorwow_offset_matrix)
precalc_xorwow_offset_matrix:
        /* <DEDUP_REMOVED lines=6400> */
.L_1:


//--------------------- .nv.shared.reserved.0     --------------------------
	.section	.nv.shared.reserved.0,"aw",@nobits
	.weak		__nv_reservedSMEM_offset_0_alias
	.size		__nv_reservedSMEM_offset_0_alias, 0, 64
	.other		__nv_reservedSMEM_offset_0_alias,@"STO_CUDA_RESERVED_SHARED STV_DEFAULT"
__nv_reservedSMEM_offset_0_alias:
	.zero		0
	.zero		64


//--------------------- .nv.constant0._Z21generate_seeds_kernelPjS_iy --------------------------
	.section	.nv.constant0._Z21generate_seeds_kernelPjS_iy,"a",@progbits
	.sectionflags	@""
	.align	4
.nv.constant0._Z21generate_seeds_kernelPjS_iy:
	.zero		928


//--------------------- .nv.constant0._Z38calculate_multi_dataset_std_dev_kernelPPcPPiS2_S1_S1_iPjS3_Pdi --------------------------
	.section	.nv.constant0._Z38calculate_multi_dataset_std_dev_kernelPPcPPiS2_S1_S1_iPjS3_Pdi,"a",@progbits
	.sectionflags	@""
	.align	4
.nv.constant0._Z38calculate_multi_dataset_std_dev_kernelPPcPPiS2_S1_S1_iPjS3_Pdi:
	.zero		972


//--------------------- SYMBOLS --------------------------

	.type		.nv.reservedSmem.offset0,@object
	.size		.nv.reservedSmem.offset0,0x4
